//
// Generated by NVIDIA NVVM Compiler
//
// Compiler Build ID: CL-36424714
// Cuda compilation tools, release 13.0, V13.0.88
// Based on NVVM 20.0.0
//

.version 9.0
.target sm_100
.address_size 64

	// .globl	_Z15cudaDGEMV_shmemPfS_S_ii
// _ZZ15cudaDGEMV_shmemPfS_S_iiE8x_shared has been demoted

.visible .entry _Z15cudaDGEMV_shmemPfS_S_ii(
	.param .u64 .ptr .align 1 _Z15cudaDGEMV_shmemPfS_S_ii_param_0,
	.param .u64 .ptr .align 1 _Z15cudaDGEMV_shmemPfS_S_ii_param_1,
	.param .u64 .ptr .align 1 _Z15cudaDGEMV_shmemPfS_S_ii_param_2,
	.param .u32 _Z15cudaDGEMV_shmemPfS_S_ii_param_3,
	.param .u32 _Z15cudaDGEMV_shmemPfS_S_ii_param_4
)
{
	.reg .pred 	%p<28>;
	.reg .b16 	%rs<3>;
	.reg .b32 	%r<112>;
	.reg .b32 	%f<58>;
	.reg .b64 	%rd<39>;
	// demoted variable
	.shared .align 4 .b8 _ZZ15cudaDGEMV_shmemPfS_S_iiE8x_shared[4096];
	ld.param.u64 	%rd4, [_Z15cudaDGEMV_shmemPfS_S_ii_param_0];
	ld.param.u64 	%rd5, [_Z15cudaDGEMV_shmemPfS_S_ii_param_1];
	ld.param.u64 	%rd3, [_Z15cudaDGEMV_shmemPfS_S_ii_param_2];
	ld.param.u32 	%r52, [_Z15cudaDGEMV_shmemPfS_S_ii_param_3];
	ld.param.u32 	%r53, [_Z15cudaDGEMV_shmemPfS_S_ii_param_4];
	cvta.to.global.u64 	%rd1, %rd5;
	cvta.to.global.u64 	%rd2, %rd4;
	mov.u32 	%r1, %tid.x;
	mov.u32 	%r2, %ntid.x;
	mov.u32 	%r54, %ctaid.x;
	mad.lo.s32 	%r3, %r2, %r54, %r1;
	and.b32  	%r55, %r53, 1023;
	setp.ne.s32 	%p1, %r55, 0;
	@%p1 bra 	$L__BB0_2;
	shr.s32 	%r101, %r53, 10;
	bra.uni 	$L__BB0_3;
$L__BB0_2:
	shr.s32 	%r56, %r53, 31;
	shr.u32 	%r57, %r56, 22;
	add.s32 	%r58, %r53, %r57;
	shr.s32 	%r59, %r58, 10;
	add.s32 	%r101, %r59, 1;
$L__BB0_3:
	setp.eq.s32 	%p2, %r101, 0;
	mov.f32 	%f48, 0f00000000;
	@%p2 bra 	$L__BB0_48;
	cvt.u16.u32 	%rs2, %r2;
	rem.u16 	%rs1, 1024, %rs2;
	mul.lo.s32 	%r7, %r53, %r3;
	shl.b32 	%r8, %r1, 2;
	shl.b32 	%r9, %r2, 2;
	mov.f32 	%f48, 0f00000000;
	mov.b32 	%r102, 0;
$L__BB0_5:
	setp.ne.s16 	%p3, %rs1, 0;
	@%p3 bra 	$L__BB0_7;
	div.u32 	%r103, 1024, %r2;
	bra.uni 	$L__BB0_8;
$L__BB0_7:
	div.u32 	%r61, 1024, %r2;
	add.s32 	%r103, %r61, 1;
$L__BB0_8:
	shl.b32 	%r14, %r102, 10;
	or.b32  	%r15, %r14, %r1;
	and.b32  	%r16, %r103, 3;
	setp.lt.u32 	%p4, %r103, 4;
	mov.b32 	%r110, 0;
	@%p4 bra 	$L__BB0_19;
	and.b32  	%r110, %r103, 4092;
	neg.s32 	%r109, %r110;
	add.s32 	%r64, %r1, %r2;
	add.s32 	%r107, %r64, %r14;
	shl.b32 	%r65, %r2, 1;
	add.s32 	%r66, %r1, %r65;
	add.s32 	%r106, %r66, %r14;
	mad.lo.s32 	%r67, %r2, 3, %r1;
	add.s32 	%r105, %r67, %r14;
	mov.u32 	%r108, _ZZ15cudaDGEMV_shmemPfS_S_iiE8x_shared;
	mov.u32 	%r104, %r15;
$L__BB0_10:
	setp.ge.u32 	%p5, %r104, %r53;
	@%p5 bra 	$L__BB0_12;
	mul.wide.u32 	%rd6, %r104, 4;
	add.s64 	%rd7, %rd1, %rd6;
	ld.global.f32 	%f23, [%rd7];
	add.s32 	%r68, %r108, %r8;
	st.shared.f32 	[%r68], %f23;
$L__BB0_12:
	setp.ge.u32 	%p6, %r107, %r53;
	@%p6 bra 	$L__BB0_14;
	mul.wide.u32 	%rd8, %r107, 4;
	add.s64 	%rd9, %rd1, %rd8;
	ld.global.f32 	%f24, [%rd9];
	add.s32 	%r69, %r8, %r9;
	add.s32 	%r70, %r108, %r69;
	st.shared.f32 	[%r70], %f24;
$L__BB0_14:
	setp.ge.u32 	%p7, %r106, %r53;
	@%p7 bra 	$L__BB0_16;
	mul.wide.u32 	%rd10, %r106, 4;
	add.s64 	%rd11, %rd1, %rd10;
	ld.global.f32 	%f25, [%rd11];
	shl.b32 	%r71, %r2, 3;
	add.s32 	%r72, %r8, %r71;
	add.s32 	%r73, %r108, %r72;
	st.shared.f32 	[%r73], %f25;
$L__BB0_16:
	setp.ge.u32 	%p8, %r105, %r53;
	@%p8 bra 	$L__BB0_18;
	mul.wide.u32 	%rd12, %r105, 4;
	add.s64 	%rd13, %rd1, %rd12;
	ld.global.f32 	%f26, [%rd13];
	mad.lo.s32 	%r74, %r2, 12, %r8;
	add.s32 	%r75, %r108, %r74;
	st.shared.f32 	[%r75], %f26;
$L__BB0_18:
	add.s32 	%r109, %r109, 4;
	shl.b32 	%r76, %r2, 4;
	add.s32 	%r108, %r108, %r76;
	add.s32 	%r107, %r107, %r9;
	add.s32 	%r106, %r106, %r9;
	add.s32 	%r105, %r105, %r9;
	add.s32 	%r104, %r104, %r9;
	setp.ne.s32 	%p9, %r109, 0;
	@%p9 bra 	$L__BB0_10;
$L__BB0_19:
	setp.eq.s32 	%p10, %r16, 0;
	@%p10 bra 	$L__BB0_28;
	mul.lo.s32 	%r35, %r110, %r2;
	add.s32 	%r36, %r15, %r35;
	setp.ge.u32 	%p11, %r36, %r53;
	@%p11 bra 	$L__BB0_22;
	mul.wide.u32 	%rd14, %r36, 4;
	add.s64 	%rd15, %rd1, %rd14;
	ld.global.f32 	%f27, [%rd15];
	add.s32 	%r77, %r35, %r1;
	shl.b32 	%r78, %r77, 2;
	mov.u32 	%r79, _ZZ15cudaDGEMV_shmemPfS_S_iiE8x_shared;
	add.s32 	%r80, %r79, %r78;
	st.shared.f32 	[%r80], %f27;
$L__BB0_22:
	setp.eq.s32 	%p12, %r16, 1;
	@%p12 bra 	$L__BB0_28;
	add.s32 	%r37, %r35, %r2;
	add.s32 	%r38, %r36, %r2;
	setp.ge.u32 	%p13, %r38, %r53;
	@%p13 bra 	$L__BB0_25;
	mul.wide.u32 	%rd16, %r38, 4;
	add.s64 	%rd17, %rd1, %rd16;
	ld.global.f32 	%f28, [%rd17];
	add.s32 	%r81, %r37, %r1;
	shl.b32 	%r82, %r81, 2;
	mov.u32 	%r83, _ZZ15cudaDGEMV_shmemPfS_S_iiE8x_shared;
	add.s32 	%r84, %r83, %r82;
	st.shared.f32 	[%r84], %f28;
$L__BB0_25:
	setp.eq.s32 	%p14, %r16, 2;
	@%p14 bra 	$L__BB0_28;
	add.s32 	%r39, %r38, %r2;
	setp.ge.u32 	%p15, %r39, %r53;
	@%p15 bra 	$L__BB0_28;
	mul.wide.u32 	%rd18, %r39, 4;
	add.s64 	%rd19, %rd1, %rd18;
	ld.global.f32 	%f29, [%rd19];
	add.s32 	%r85, %r37, %r2;
	add.s32 	%r86, %r85, %r1;
	shl.b32 	%r87, %r86, 2;
	mov.u32 	%r88, _ZZ15cudaDGEMV_shmemPfS_S_iiE8x_shared;
	add.s32 	%r89, %r88, %r87;
	st.shared.f32 	[%r89], %f29;
$L__BB0_28:
	setp.ge.s32 	%p16, %r3, %r52;
	bar.sync 	0;
	@%p16 bra 	$L__BB0_47;
	mov.b32 	%r111, 0;
$L__BB0_30:
	add.s32 	%r41, %r14, %r111;
	setp.ge.u32 	%p17, %r41, %r53;
	shl.b32 	%r91, %r111, 2;
	mov.u32 	%r92, _ZZ15cudaDGEMV_shmemPfS_S_iiE8x_shared;
	add.s32 	%r42, %r92, %r91;
	@%p17 bra 	$L__BB0_32;
	add.s32 	%r93, %r41, %r7;
	mul.wide.u32 	%rd20, %r93, 4;
	add.s64 	%rd21, %rd2, %rd20;
	ld.global.f32 	%f30, [%rd21];
	ld.shared.f32 	%f31, [%r42];
	fma.rn.f32 	%f48, %f30, %f31, %f48;
$L__BB0_32:
	add.s32 	%r43, %r41, 1;
	setp.ge.u32 	%p18, %r43, %r53;
	@%p18 bra 	$L__BB0_34;
	add.s32 	%r94, %r43, %r7;
	mul.wide.u32 	%rd22, %r94, 4;
	add.s64 	%rd23, %rd2, %rd22;
	ld.global.f32 	%f32, [%rd23];
	ld.shared.f32 	%f33, [%r42+4];
	fma.rn.f32 	%f48, %f32, %f33, %f48;
$L__BB0_34:
	add.s32 	%r44, %r41, 2;
	setp.ge.u32 	%p19, %r44, %r53;
	@%p19 bra 	$L__BB0_36;
	add.s32 	%r95, %r44, %r7;
	mul.wide.u32 	%rd24, %r95, 4;
	add.s64 	%rd25, %rd2, %rd24;
	ld.global.f32 	%f34, [%rd25];
	ld.shared.f32 	%f35, [%r42+8];
	fma.rn.f32 	%f48, %f34, %f35, %f48;
$L__BB0_36:
	add.s32 	%r45, %r41, 3;
	setp.ge.u32 	%p20, %r45, %r53;
	@%p20 bra 	$L__BB0_38;
	add.s32 	%r96, %r45, %r7;
	mul.wide.u32 	%rd26, %r96, 4;
	add.s64 	%rd27, %rd2, %rd26;
	ld.global.f32 	%f36, [%rd27];
	ld.shared.f32 	%f37, [%r42+12];
	fma.rn.f32 	%f48, %f36, %f37, %f48;
$L__BB0_38:
	add.s32 	%r46, %r41, 4;
	setp.ge.u32 	%p21, %r46, %r53;
	@%p21 bra 	$L__BB0_40;
	add.s32 	%r97, %r46, %r7;
	mul.wide.u32 	%rd28, %r97, 4;
	add.s64 	%rd29, %rd2, %rd28;
	ld.global.f32 	%f38, [%rd29];
	ld.shared.f32 	%f39, [%r42+16];
	fma.rn.f32 	%f48, %f38, %f39, %f48;
$L__BB0_40:
	add.s32 	%r47, %r41, 5;
	setp.ge.u32 	%p22, %r47, %r53;
	@%p22 bra 	$L__BB0_42;
	add.s32 	%r98, %r47, %r7;
	mul.wide.u32 	%rd30, %r98, 4;
	add.s64 	%rd31, %rd2, %rd30;
	ld.global.f32 	%f40, [%rd31];
	ld.shared.f32 	%f41, [%r42+20];
	fma.rn.f32 	%f48, %f40, %f41, %f48;
$L__BB0_42:
	add.s32 	%r48, %r41, 6;
	setp.ge.u32 	%p23, %r48, %r53;
	@%p23 bra 	$L__BB0_44;
	add.s32 	%r99, %r48, %r7;
	mul.wide.u32 	%rd32, %r99, 4;
	add.s64 	%rd33, %rd2, %rd32;
	ld.global.f32 	%f42, [%rd33];
	ld.shared.f32 	%f43, [%r42+24];
	fma.rn.f32 	%f48, %f42, %f43, %f48;
$L__BB0_44:
	add.s32 	%r49, %r41, 7;
	setp.ge.u32 	%p24, %r49, %r53;
	@%p24 bra 	$L__BB0_46;
	add.s32 	%r100, %r49, %r7;
	mul.wide.u32 	%rd34, %r100, 4;
	add.s64 	%rd35, %rd2, %rd34;
	ld.global.f32 	%f44, [%rd35];
	ld.shared.f32 	%f45, [%r42+28];
	fma.rn.f32 	%f48, %f44, %f45, %f48;
$L__BB0_46:
	add.s32 	%r111, %r111, 8;
	setp.ne.s32 	%p25, %r111, 1024;
	@%p25 bra 	$L__BB0_30;
$L__BB0_47:
	bar.sync 	0;
	add.s32 	%r102, %r102, 1;
	setp.ne.s32 	%p26, %r102, %r101;
	@%p26 bra 	$L__BB0_5;
$L__BB0_48:
	setp.ge.s32 	%p27, %r3, %r52;
	@%p27 bra 	$L__BB0_50;
	cvta.to.global.u64 	%rd36, %rd3;
	mul.wide.s32 	%rd37, %r3, 4;
	add.s64 	%rd38, %rd36, %rd37;
	st.global.f32 	[%rd38], %f48;
$L__BB0_50:
	ret;

}


// ===== COMPILED SASS (sm_100) =====

	.target	sm_100

	.elftype	@"ET_EXEC"


//--------------------- .note.nv.tkinfo           --------------------------
	.section	.note.nv.tkinfo,"",@"SHT_NOTE"
	.sectionflags	@"SHF_NOTE_NV_TKINFO"
	.tkinfo
        /*0018*/ 	.word	0x00000002
        /*0030*/ 	.string	""
        /*0030*/ 	.string	"ptxas"
        /*0030*/ 	.string	"Cuda compilation tools, release 13.0, V13.0.88"
        /*0030*/ 	.string	"Build cuda_13.0.r13.0/compiler.36424714_0"
        /*0030*/ 	.string	"-arch sm_100 -m 64 "



//--------------------- .note.nv.cuinfo           --------------------------
	.section	.note.nv.cuinfo,"",@"SHT_NOTE"
	.sectionflags	@"SHF_NOTE_NV_CUINFO"
        /*0018*/ 	.short	0x0002
        /*001a*/ 	.short	0x0064
        /*001c*/ 	.short	0x0082
	.zero		2


//--------------------- .nv.info                  --------------------------
	.section	.nv.info,"",@"SHT_CUDA_INFO"
	.align	4


	//----- nvinfo : EIATTR_REGCOUNT
	.align		4
        /*0000*/ 	.byte	0x04, 0x2f
        /*0002*/ 	.short	(.L_1 - .L_0)
	.align		4
.L_0:
        /*0004*/ 	.word	index@(_Z15cudaDGEMV_shmemPfS_S_ii)
        /*0008*/ 	.word	0x00000020


	//----- nvinfo : EIATTR_FRAME_SIZE
	.align		4
.L_1:
        /*000c*/ 	.byte	0x04, 0x11
        /*000e*/ 	.short	(.L_3 - .L_2)
	.align		4
.L_2:
        /*0010*/ 	.word	index@($__internal_0_$__cuda_sm20_rem_u16)
        /*0014*/ 	.word	0x00000000


	//----- nvinfo : EIATTR_FRAME_SIZE
	.align		4
.L_3:
        /*0018*/ 	.byte	0x04, 0x11
        /*001a*/ 	.short	(.L_5 - .L_4)
	.align		4
.L_4:
        /*001c*/ 	.word	index@(_Z15cudaDGEMV_shmemPfS_S_ii)
        /*0020*/ 	.word	0x00000000


	//----- nvinfo : EIATTR_MIN_STACK_SIZE
	.align		4
.L_5:
        /*0024*/ 	.byte	0x04, 0x12
        /*0026*/ 	.short	(.L_7 - .L_6)
	.align		4
.L_6:
        /*0028*/ 	.word	index@(_Z15cudaDGEMV_shmemPfS_S_ii)
        /*002c*/ 	.word	0x00000000
.L_7:


//--------------------- .nv.compat                --------------------------
	.section	.nv.compat,"",@"SHT_CUDA_COMPAT_INFO"
	.align	4
        /*0000*/ 	.byte	0x02, 0x09, 0x00, 0x00, 0x02, 0x02, 0x01, 0x00, 0x02, 0x05, 0x05, 0x00, 0x03, 0x07, 0x01, 0x01
        /*0010*/ 	.byte	0x02, 0x03, 0x00, 0x00, 0x02, 0x06, 0x01, 0x00, 0x04, 0x0b, 0x08, 0x00, 0x01, 0x00, 0x00, 0x00
        /*0020*/ 	.byte	0x00, 0x00, 0x00, 0x00


//--------------------- .nv.info._Z15cudaDGEMV_shmemPfS_S_ii --------------------------
	.section	.nv.info._Z15cudaDGEMV_shmemPfS_S_ii,"",@"SHT_CUDA_INFO"
	.sectionflags	@""
	.align	4


	//----- nvinfo : EIATTR_CUDA_API_VERSION
	.align		4
        /*0000*/ 	.byte	0x04, 0x37
        /*0002*/ 	.short	(.L_9 - .L_8)
.L_8:
        /*0004*/ 	.word	0x00000082


	//----- nvinfo : EIATTR_KPARAM_INFO
	.align		4
.L_9:
        /*0008*/ 	.byte	0x04, 0x17
        /*000a*/ 	.short	(.L_11 - .L_10)
.L_10:
        /*000c*/ 	.word	0x00000000
        /*0010*/ 	.short	0x0004
        /*0012*/ 	.short	0x001c
        /*0014*/ 	.byte	0x00, 0xf0, 0x11, 0x00


	//----- nvinfo : EIATTR_KPARAM_INFO
	.align		4
.L_11:
        /*0018*/ 	.byte	0x04, 0x17
        /*001a*/ 	.short	(.L_13 - .L_12)
.L_12:
        /*001c*/ 	.word	0x00000000
        /*0020*/ 	.short	0x0003
        /*0022*/ 	.short	0x0018
        /*0024*/ 	.byte	0x00, 0xf0, 0x11, 0x00


	//----- nvinfo : EIATTR_KPARAM_INFO
	.align		4
.L_13:
        /*0028*/ 	.byte	0x04, 0x17
        /*002a*/ 	.short	(.L_15 - .L_14)
.L_14:
        /*002c*/ 	.word	0x00000000
        /*0030*/ 	.short	0x0002
        /*0032*/ 	.short	0x0010
        /*0034*/ 	.byte	0x00, 0xf5, 0x21, 0x00


	//----- nvinfo : EIATTR_KPARAM_INFO
	.align		4
.L_15:
        /*0038*/ 	.byte	0x04, 0x17
        /*003a*/ 	.short	(.L_17 - .L_16)
.L_16:
        /*003c*/ 	.word	0x00000000
        /*0040*/ 	.short	0x0001
        /*0042*/ 	.short	0x0008
        /*0044*/ 	.byte	0x00, 0xf5, 0x21, 0x00


	//----- nvinfo : EIATTR_KPARAM_INFO
	.align		4
.L_17:
        /*0048*/ 	.byte	0x04, 0x17
        /*004a*/ 	.short	(.L_19 - .L_18)
.L_18:
        /*004c*/ 	.word	0x00000000
        /*0050*/ 	.short	0x0000
        /*0052*/ 	.short	0x0000
        /*0054*/ 	.byte	0x00, 0xf5, 0x21, 0x00


	//----- nvinfo : EIATTR_SPARSE_MMA_MASK
	.align		4
.L_19:
        /*0058*/ 	.byte	0x03, 0x50
        /*005a*/ 	.short	0x0000


	//----- nvinfo : EIATTR_MAXREG_COUNT
	.align		4
        /*005c*/ 	.byte	0x03, 0x1b
        /*005e*/ 	.short	0x00ff


	//----- nvinfo : EIATTR_NUM_BARRIERS
	.align		4
        /*0060*/ 	.byte	0x02, 0x4c
        /*0062*/ 	.byte	0x01
	.zero		1


	//----- nvinfo : EIATTR_MERCURY_ISA_VERSION
	.align		4
        /*0064*/ 	.byte	0x03, 0x5f
        /*0066*/ 	.short	0x0101


	//----- nvinfo : EIATTR_VRC_CTA_INIT_COUNT
	.align		4
        /*0068*/ 	.byte	0x02, 0x4a
	.zero		1
	.zero		1


	//----- nvinfo : EIATTR_EXIT_INSTR_OFFSETS
	.align		4
        /*006c*/ 	.byte	0x04, 0x1c
        /*006e*/ 	.short	(.L_21 - .L_20)


	//   ....[0]....
.L_20:
        /*0070*/ 	.word	0x00001b70


	//   ....[1]....
        /*0074*/ 	.word	0x00001bb0


	//----- nvinfo : EIATTR_CRS_STACK_SIZE
	.align		4
.L_21:
        /*0078*/ 	.byte	0x04, 0x1e
        /*007a*/ 	.short	(.L_23 - .L_22)
.L_22:
        /*007c*/ 	.word	0x00000000


	//----- nvinfo : EIATTR_CBANK_PARAM_SIZE
	.align		4
.L_23:
        /*0080*/ 	.byte	0x03, 0x19
        /*0082*/ 	.short	0x0020


	//----- nvinfo : EIATTR_PARAM_CBANK
	.align		4
        /*0084*/ 	.byte	0x04, 0x0a
        /*0086*/ 	.short	(.L_25 - .L_24)
	.align		4
.L_24:
        /*0088*/ 	.word	index@(.nv.constant0._Z15cudaDGEMV_shmemPfS_S_ii)
        /*008c*/ 	.short	0x0380
        /*008e*/ 	.short	0x0020


	//----- nvinfo : EIATTR_SW_WAR
	.align		4
.L_25:
        /*0090*/ 	.byte	0x04, 0x36
        /*0092*/ 	.short	(.L_27 - .L_26)
.L_26:
        /*0094*/ 	.word	0x00000008
.L_27:


//--------------------- .nv.callgraph             --------------------------
	.section	.nv.callgraph,"",@"SHT_CUDA_CALLGRAPH"
	.align	4
	.sectionentsize	8
	.align		4
        /*0000*/ 	.word	0x00000000
	.align		4
        /*0004*/ 	.word	0xffffffff
	.align		4
        /*0008*/ 	.word	0x00000000
	.align		4
        /*000c*/ 	.word	0xfffffffe
	.align		4
        /*0010*/ 	.word	0x00000000
	.align		4
        /*0014*/ 	.word	0xfffffffd
	.align		4
        /*0018*/ 	.word	0x00000000
	.align		4
        /*001c*/ 	.word	0xfffffffc


//--------------------- .text._Z15cudaDGEMV_shmemPfS_S_ii --------------------------
	.section	.text._Z15cudaDGEMV_shmemPfS_S_ii,"ax",@progbits
	.align	128
        .global         _Z15cudaDGEMV_shmemPfS_S_ii
        .type           _Z15cudaDGEMV_shmemPfS_S_ii,@function
        .size           _Z15cudaDGEMV_shmemPfS_S_ii,(.L_x_19 - _Z15cudaDGEMV_shmemPfS_S_ii)
        .other          _Z15cudaDGEMV_shmemPfS_S_ii,@"STO_CUDA_ENTRY STV_DEFAULT"
_Z15cudaDGEMV_shmemPfS_S_ii:
.text._Z15cudaDGEMV_shmemPfS_S_ii:
[----:B------:R-:W-:Y:S01]  /*0000*/  LDC R1, c[0x0][0x37c] ;  /* 0x0000df00ff017b82 */ /* 0x000fe20000000800 */
[----:B------:R-:W0:Y:S01]  /*0010*/  LDCU UR5, c[0x0][0x39c] ;  /* 0x00007380ff0577ac */ /* 0x000e220008000800 */
[----:B------:R-:W1:Y:S01]  /*0020*/  S2R R0, SR_TID.X ;  /* 0x0000000000007919 */ /* 0x000e620000002100 */
[----:B------:R-:W-:Y:S01]  /*0030*/  HFMA2 R2, -RZ, RZ, 0, 0 ;  /* 0x00000000ff027431 */ /* 0x000fe200000001ff */
[----:B------:R-:W1:Y:S01]  /*0040*/  LDCU UR11, c[0x0][0x360] ;  /* 0x00006c00ff0b77ac */ /* 0x000e620008000800 */
[----:B------:R-:W1:Y:S01]  /*0050*/  S2R R3, SR_CTAID.X ;  /* 0x0000000000037919 */ /* 0x000e620000002500 */
[----:B------:R-:W2:Y:S01]  /*0060*/  LDCU.64 UR8, c[0x0][0x358] ;  /* 0x00006b00ff0877ac */ /* 0x000ea20008000a00 */
[----:B0-----:R-:W-:-:S11]  /*0070*/  ULOP3.LUT UP0, URZ, UR5, 0x3ff, URZ, 0xc0, !UPT ;  /* 0x000003ff05ff7892 */ /* 0x001fd6000f80c0ff */
[----:B------:R-:W-:Y:S02]  /*0080*/  @UP0 USHF.R.S32.HI UR4, URZ, 0x1f, UR5 ;  /* 0x0000001fff040899 */ /* 0x000fe40008011405 */
[----:B------:R-:W-:Y:S02]  /*0090*/  @!UP0 USHF.R.S32.HI UR10, URZ, 0xa, UR5 ;  /* 0x0000000aff0a8899 */ /* 0x000fe40008011405 */
[----:B------:R-:W-:-:S04]  /*00a0*/  @UP0 ULEA.HI UR4, UR4, UR5, URZ, 0xa ;  /* 0x0000000504040291 */ /* 0x000fc8000f8f50ff */
[----:B------:R-:W-:Y:S01]  /*00b0*/  @UP0 ULEA.HI.SX32 UR10, UR4, 0x1, 0x16 ;  /* 0x00000001040a0891 */ /* 0x000fe2000f8fb2ff */
[----:B-1----:R-:W-:-:S03]  /*00c0*/  IMAD R3, R3, UR11, R0 ;  /* 0x0000000b03037c24 */ /* 0x002fc6000f8e0200 */
[----:B------:R-:W-:-:S09]  /*00d0*/  UISETP.NE.AND UP0, UPT, UR10, URZ, UPT ;  /* 0x000000ff0a00728c */ /* 0x000fd2000bf05270 */
[----:B--2---:R-:W-:Y:S05]  /*00e0*/  BRA.U !UP0, `(.L_x_0) ;  /* 0x0000001908987547 */ /* 0x004fea000b800000 */
[----:B------:R-:W-:Y:S01]  /*00f0*/  MOV R6, 0x120 ;  /* 0x0000012000067802 */ /* 0x000fe20000000f00 */
[----:B------:R-:W-:-:S12]  /*0100*/  ULOP3.LUT UR4, UR11, 0xffff, URZ, 0xc0, !UPT ;  /* 0x0000ffff0b047892 */ /* 0x000fd8000f8ec0ff */
[----:B------:R-:W-:Y:S05]  /*0110*/  CALL.REL.NOINC `($__internal_0_$__cuda_sm20_rem_u16) ;  /* 0x0000001800a87944 */ /* 0x000fea0003c00000 */
[----:B------:R-:W-:Y:S01]  /*0120*/  UPRMT UR4, UR4, 0x9910, URZ ;  /* 0x0000991004047896 */ /* 0x000fe200080000ff */
[----:B------:R-:W-:Y:S01]  /*0130*/  IMAD.SHL.U32 R4, R0, 0x4, RZ ;  /* 0x0000000400047824 */ /* 0x000fe200078e00ff */
[----:B------:R-:W-:Y:S01]  /*0140*/  MOV R2, RZ ;  /* 0x000000ff00027202 */ /* 0x000fe20000000f00 */
[----:B------:R-:W-:Y:S01]  /*0150*/  IMAD.MOV.U32 R5, RZ, RZ, RZ ;  /* 0x000000ffff057224 */ /* 0x000fe200078e00ff */
[----:B------:R-:W-:-:S11]  /*0160*/  UISETP.NE.AND UP1, UPT, UR4, URZ, UPT ;  /* 0x000000ff0400728c */ /* 0x000fd6000bf25270 */
.L_x_17:
[----:B012-4-:R-:W-:Y:S05]  /*0170*/  BRA.U UP1, `(.L_x_1) ;  /* 0x0000000101507547 */ /* 0x017fea000b800000 */
[----:B------:R-:W0:Y:S01]  /*0180*/  I2F.U32.RP R6, UR11 ;  /* 0x0000000b00067d06 */ /* 0x000e220008209000 */
[----:B------:R-:W-:Y:S01]  /*0190*/  UMOV UR4, URZ ;  /* 0x000000ff00047c82 */ /* 0x000fe20008000000 */
[----:B------:R-:W-:-:S06]  /*01a0*/  UISETP.NE.U32.AND UP3, UPT, UR11, URZ, UPT ;  /* 0x000000ff0b00728c */ /* 0x000fcc000bf65070 */
[----:B0-----:R-:W0:Y:S02]  /*01b0*/  MUFU.RCP R6, R6 ;  /* 0x0000000600067308 */ /* 0x001e240000001000 */
[----:B0-----:R-:W-:-:S06]  /*01c0*/  IADD3 R7, PT, PT, R6, 0xffffffe, RZ ;  /* 0x0ffffffe06077810 */ /* 0x001fcc0007ffe0ff */
[----:B------:R-:W0:Y:S02]  /*01d0*/  F2I.FTZ.U32.TRUNC.NTZ R7, R7 ;  /* 0x0000000700077305 */ /* 0x000e24000021f000 */
[----:B0-----:R-:W-:-:S13]  /*01e0*/  R2UR UR5, R7 ;  /* 0x00000000070572ca */ /* 0x001fda00000e0000 */
[----:B------:R-:W-:-:S04]  /*01f0*/  UIADD3 UR6, UPT, UPT, URZ, -UR5, URZ ;  /* 0x80000005ff067290 */ /* 0x000fc8000fffe0ff */
[----:B------:R-:W-:-:S04]  /*0200*/  UIMAD UR6, UR6, UR11, URZ ;  /* 0x0000000b060672a4 */ /* 0x000fc8000f8e02ff */
[----:B------:R-:W-:-:S04]  /*0210*/  UIMAD.WIDE.U32 UR4, UR5, UR6, UR4 ;  /* 0x00000006050472a5 */ /* 0x000fc8000f8e0004 */
[----:B------:R-:W-:-:S04]  /*0220*/  UIMAD.WIDE.U32 UR4, UR5, 0x400, URZ ;  /* 0x00000400050478a5 */ /* 0x000fc8000f8e00ff */
[----:B------:R-:W-:-:S04]  /*0230*/  UIADD3 UR4, UPT, UPT, -UR5, URZ, URZ ;  /* 0x000000ff05047290 */ /* 0x000fc8000fffe1ff */
[----:B------:R-:W-:-:S04]  /*0240*/  UIMAD UR4, UR11, UR4, 0x400 ;  /* 0x000004000b0474a4 */ /* 0x000fc8000f8e0204 */
[----:B------:R-:W-:-:S11]  /*0250*/  UISETP.GE.U32.AND UP0, UPT, UR4, UR11, UPT ;  /* 0x0000000b0400728c */ /* 0x000fd6000bf06070 */
[----:B------:R-:W-:Y:S02]  /*0260*/  @UP0 UIADD3 UR4, UPT, UPT, UR4, -UR11, URZ ;  /* 0x8000000b04040290 */ /* 0x000fe4000fffe0ff */
[----:B------:R-:W-:Y:S02]  /*0270*/  @UP0 UIADD3 UR5, UPT, UPT, UR5, 0x1, URZ ;  /* 0x0000000105050890 */ /* 0x000fe4000fffe0ff */
[----:B------:R-:W-:-:S11]  /*0280*/  UISETP.GE.U32.AND UP2, UPT, UR4, UR11, UPT ;  /* 0x0000000b0400728c */ /* 0x000fd6000bf46070 */
[----:B------:R-:W-:Y:S02]  /*0290*/  @UP2 UIADD3 UR5, UPT, UPT, UR5, 0x1, URZ ;  /* 0x0000000105052890 */ /* 0x000fe4000fffe0ff */
[----:B------:R-:W-:Y:S01]  /*02a0*/  @!UP3 ULOP3.LUT UR5, URZ, UR11, URZ, 0x33, !UPT ;  /* 0x0000000bff05b292 */ /* 0x000fe2000f8e33ff */
[----:B------:R-:W-:Y:S11]  /*02b0*/  BRA `(.L_x_2) ;  /* 0x0000000000507947 */ /* 0x000ff60003800000 */
.L_x_1:
[----:B------:R-:W0:Y:S01]  /*02c0*/  I2F.U32.RP R6, UR11 ;  /* 0x0000000b00067d06 */ /* 0x000e220008209000 */
[----:B------:R-:W-:Y:S01]  /*02d0*/  UMOV UR4, URZ ;  /* 0x000000ff00047c82 */ /* 0x000fe20008000000 */
[----:B------:R-:W-:-:S06]  /*02e0*/  UISETP.NE.U32.AND UP3, UPT, UR11, URZ, UPT ;  /* 0x000000ff0b00728c */ /* 0x000fcc000bf65070 */
[----:B0-----:R-:W0:Y:S02]  /*02f0*/  MUFU.RCP R6, R6 ;  /* 0x0000000600067308 */ /* 0x001e240000001000 */
[----:B0-----:R-:W-:-:S06]  /*0300*/  VIADD R7, R6, 0xffffffe ;  /* 0x0ffffffe06077836 */ /* 0x001fcc0000000000 */
        /* <DEDUP_REMOVED lines=13> */
[----:B------:R-:W-:-:S04]  /*03e0*/  @!UP3 ULOP3.LUT UR5, URZ, UR11, URZ, 0x33, !UPT ;  /* 0x0000000bff05b292 */ /* 0x000fc8000f8e33ff */
[----:B------:R-:W-:-:S12]  /*03f0*/  UIADD3 UR5, UPT, UPT, UR5, 0x1, URZ ;  /* 0x0000000105057890 */ /* 0x000fd8000fffe0ff */
.L_x_2:
[----:B------:R-:W-:Y:S01]  /*0400*/  UISETP.GE.U32.AND UP0, UPT, UR5, 0x4, UPT ;  /* 0x000000040500788c */ /* 0x000fe2000bf06070 */
[----:B------:R-:W-:Y:S01]  /*0410*/  SHF.L.U32 R7, R5, 0xa, RZ ;  /* 0x0000000a05077819 */ /* 0x000fe200000006ff */
[----:B------:R-:W-:Y:S01]  /*0420*/  IMAD.MOV.U32 R6, RZ, RZ, RZ ;  /* 0x000000ffff067224 */ /* 0x000fe200078e00ff */
[----:B------:R-:W-:Y:S02]  /*0430*/  ULOP3.LUT UR12, UR5, 0x3, URZ, 0xc0, !UPT ;  /* 0x00000003050c7892 */ /* 0x000fe4000f8ec0ff */
[----:B------:R-:W-:-:S04]  /*0440*/  LOP3.LUT R8, R7, R0, RZ, 0xfc, !PT ;  /* 0x0000000007087212 */ /* 0x000fc800078efcff */
[----:B------:R-:W-:Y:S06]  /*0450*/  BRA.U !UP0, `(.L_x_3) ;  /* 0x0000000d08a47547 */ /* 0x000fec000b800000 */
[----:B------:R-:W0:Y:S01]  /*0460*/  LDC R9, c[0x0][0x360] ;  /* 0x0000d800ff097b82 */ /* 0x000e220000000800 */
[----:B------:R-:W-:Y:S01]  /*0470*/  ULOP3.LUT UR5, UR5, 0xffc, URZ, 0xc0, !UPT ;  /* 0x00000ffc05057892 */ /* 0x000fe2000f8ec0ff */
[----:B------:R-:W-:Y:S01]  /*0480*/  IADD3 R28, PT, PT, R7, UR11, R0 ;  /* 0x0000000b071c7c10 */ /* 0x000fe2000fffe000 */
[----:B------:R-:W-:Y:S01]  /*0490*/  IMAD.MOV.U32 R22, RZ, RZ, R8 ;  /* 0x000000ffff167224 */ /* 0x000fe200078e0008 */
[----:B------:R-:W-:Y:S01]  /*04a0*/  UMOV UR4, 0x400 ;  /* 0x0000040000047882 */ /* 0x000fe20000000000 */
[----:B------:R-:W-:Y:S02]  /*04b0*/  UIADD3 UR6, UPT, UPT, -UR5, URZ, URZ ;  /* 0x000000ff05067290 */ /* 0x000fe4000fffe1ff */
[----:B------:R-:W-:Y:S01]  /*04c0*/  MOV R6, UR5 ;  /* 0x0000000500067c02 */ /* 0x000fe20008000f00 */
[----:B------:R-:W1:Y:S01]  /*04d0*/  S2UR UR7, SR_CgaCtaId ;  /* 0x00000000000779c3 */ /* 0x000e620000008800 */
[----:B------:R-:W-:Y:S01]  /*04e0*/  UISETP.GE.AND UP0, UPT, UR6, URZ, UPT ;  /* 0x000000ff0600728c */ /* 0x000fe2000bf06270 */
[----:B------:R-:W2:Y:S01]  /*04f0*/  LDCU UR14, c[0x0][0x39c] ;  /* 0x00007380ff0e77ac */ /* 0x000ea20008000800 */
[C---:B0-----:R-:W-:Y:S01]  /*0500*/  LEA R18, R9.reuse, R0, 0x1 ;  /* 0x0000000009127211 */ /* 0x041fe200078e08ff */
[----:B------:R-:W-:-:S04]  /*0510*/  IMAD R14, R9, 0x3, R0 ;  /* 0x00000003090e7824 */ /* 0x000fc800078e0200 */
[C---:B------:R-:W-:Y:S01]  /*0520*/  IMAD.IADD R18, R7.reuse, 0x1, R18 ;  /* 0x0000000107127824 */ /* 0x040fe200078e0212 */
[----:B------:R-:W-:Y:S01]  /*0530*/  IADD3 R14, PT, PT, R7, R14, RZ ;  /* 0x0000000e070e7210 */ /* 0x000fe20007ffe0ff */
[----:B-1----:R-:W-:Y:S01]  /*0540*/  ULEA UR4, UR7, UR4, 0x18 ;  /* 0x0000000407047291 */ /* 0x002fe2000f8ec0ff */
[----:B--2---:R-:W-:Y:S11]  /*0550*/  BRA.U UP0, `(.L_x_4) ;  /* 0x0000000900e87547 */ /* 0x004ff6000b800000 */
[----:B------:R-:W-:Y:S02]  /*0560*/  UIADD3 UR5, UPT, UPT, -UR6, URZ, URZ ;  /* 0x000000ff06057290 */ /* 0x000fe4000fffe1ff */
[----:B------:R-:W-:Y:S02]  /*0570*/  UPLOP3.LUT UP0, UPT, UPT, UPT, UPT, 0x80, 0x8 ;  /* 0x000000000008789c */ /* 0x000fe40003f0f070 */
[----:B------:R-:W-:-:S09]  /*0580*/  UISETP.GT.AND UP2, UPT, UR5, 0xc, UPT ;  /* 0x0000000c0500788c */ /* 0x000fd2000bf44270 */
[----:B------:R-:W-:Y:S05]  /*0590*/  BRA.U !UP2, `(.L_x_5) ;  /* 0x000000050ad47547 */ /* 0x000fea000b800000 */
[----:B------:R-:W0:Y:S01]  /*05a0*/  LDCU UR13, c[0x0][0x39c] ;  /* 0x00007380ff0d77ac */ /* 0x000e220008000800 */
[----:B------:R-:W-:-:S11]  /*05b0*/  UPLOP3.LUT UP0, UPT, UPT, UPT, UPT, 0x40, 0x4 ;  /* 0x000000000004789c */ /* 0x000fd60003f0e870 */
.L_x_6:
[----:B0-----:R-:W-:Y:S02]  /*05c0*/  ISETP.GE.U32.AND P3, PT, R22, UR13, PT ;  /* 0x0000000d16007c0c */ /* 0x001fe4000bf66070 */
[----:B------:R-:W-:-:S11]  /*05d0*/  ISETP.GE.U32.AND P4, PT, R28, UR13, PT ;  /* 0x0000000d1c007c0c */ /* 0x000fd6000bf86070 */
[----:B-1----:R-:W0:Y:S08]  /*05e0*/  @!P3 LDC.64 R12, c[0x0][0x388] ;  /* 0x0000e200ff0cbb82 */ /* 0x002e300000000a00 */
[----:B------:R-:W1:Y:S01]  /*05f0*/  @!P4 LDC.64 R10, c[0x0][0x388] ;  /* 0x0000e200ff0acb82 */ /* 0x000e620000000a00 */
[----:B0-----:R-:W-:-:S05]  /*0600*/  @!P3 IMAD.WIDE.U32 R12, R22, 0x4, R12 ;  /* 0x00000004160cb825 */ /* 0x001fca00078e000c */
[----:B------:R-:W2:Y:S01]  /*0610*/  @!P3 LDG.E R19, desc[UR8][R12.64] ;  /* 0x000000080c13b981 */ /* 0x000ea2000c1e1900 */
[----:B-1----:R-:W-:-:S05]  /*0620*/  @!P4 IMAD.WIDE.U32 R20, R28, 0x4, R10 ;  /* 0x000000041c14c825 */ /* 0x002fca00078e000a */
[----:B------:R0:W3:Y:S01]  /*0630*/  @!P4 LDG.E R23, desc[UR8][R20.64] ;  /* 0x000000081417c981 */ /* 0x0000e2000c1e1900 */
[----:B------:R-:W-:Y:S01]  /*0640*/  IMAD R15, R9, 0x4, R22 ;  /* 0x00000004090f7824 */ /* 0x000fe200078e0216 */
[----:B------:R-:W-:Y:S02]  /*0650*/  ISETP.GE.U32.AND P6, PT, R18, UR13, PT ;  /* 0x0000000d12007c0c */ /* 0x000fe4000bfc6070 */
[----:B------:R-:W-:Y:S02]  /*0660*/  ISETP.GE.U32.AND P0, PT, R14, UR13, PT ;  /* 0x0000000d0e007c0c */ /* 0x000fe4000bf06070 */
[----:B------:R-:W-:Y:S02]  /*0670*/  ISETP.GE.U32.AND P1, PT, R15, UR13, PT ;  /* 0x0000000d0f007c0c */ /* 0x000fe4000bf26070 */
[----:B------:R-:W-:-:S07]  /*0680*/  LEA R10, R9, R28, 0x2 ;  /* 0x0000001c090a7211 */ /* 0x000fce00078e10ff */
[----:B------:R-:W1:Y:S08]  /*0690*/  @!P6 LDC.64 R16, c[0x0][0x388] ;  /* 0x0000e200ff10eb82 */ /* 0x000e700000000a00 */
[----:B------:R-:W4:Y:S08]  /*06a0*/  @!P0 LDC.64 R24, c[0x0][0x388] ;  /* 0x0000e200ff188b82 */ /* 0x000f300000000a00 */
[----:B------:R-:W5:Y:S01]  /*06b0*/  @!P1 LDC.64 R28, c[0x0][0x388] ;  /* 0x0000e200ff1c9b82 */ /* 0x000f620000000a00 */
[C---:B------:R-:W-:Y:S01]  /*06c0*/  @!P4 IMAD R26, R9.reuse, 0x4, R4 ;  /* 0x00000004091ac824 */ /* 0x040fe200078e0204 */
[C---:B0-----:R-:W-:Y:S01]  /*06d0*/  LEA R20, R9.reuse, R18, 0x2 ;  /* 0x0000001209147211 */ /* 0x041fe200078e10ff */
[C---:B------:R-:W-:Y:S01]  /*06e0*/  IMAD R11, R9.reuse, 0x4, R14 ;  /* 0x00000004090b7824 */ /* 0x040fe200078e020e */
[----:B------:R-:W-:-:S02]  /*06f0*/  LEA R21, R9, R15, 0x2 ;  /* 0x0000000f09157211 */ /* 0x000fc400078e10ff */
[----:B------:R-:W-:Y:S02]  /*0700*/  ISETP.GE.U32.AND P2, PT, R10, UR13, PT ;  /* 0x0000000d0a007c0c */ /* 0x000fe4000bf46070 */
[----:B------:R-:W-:Y:S01]  /*0710*/  ISETP.GE.U32.AND P5, PT, R21, UR13, PT ;  /* 0x0000000d15007c0c */ /* 0x000fe2000bfa6070 */
[----:B-1----:R-:W-:-:S05]  /*0720*/  @!P6 IMAD.WIDE.U32 R16, R18, 0x4, R16 ;  /* 0x000000041210e825 */ /* 0x002fca00078e0010 */
[----:B------:R0:W3:Y:S01]  /*0730*/  @!P6 LDG.E R22, desc[UR8][R16.64] ;  /* 0x000000081016e981 */ /* 0x0000e2000c1e1900 */
[----:B----4-:R-:W-:-:S04]  /*0740*/  @!P0 IMAD.WIDE.U32 R24, R14, 0x4, R24 ;  /* 0x000000040e188825 */ /* 0x010fc800078e0018 */
[----:B------:R-:W1:Y:S02]  /*0750*/  @!P2 LDC.64 R12, c[0x0][0x388] ;  /* 0x0000e200ff0cab82 */ /* 0x000e640000000a00 */
[----:B------:R-:W4:Y:S01]  /*0760*/  @!P0 LDG.E R24, desc[UR8][R24.64] ;  /* 0x0000000818188981 */ /* 0x000f22000c1e1900 */
[----:B-----5:R-:W-:-:S03]  /*0770*/  @!P1 IMAD.WIDE.U32 R28, R15, 0x4, R28 ;  /* 0x000000040f1c9825 */ /* 0x020fc600078e001c */
[----:B--2---:R2:W-:Y:S01]  /*0780*/  @!P3 STS [R4+UR4], R19 ;  /* 0x000000130400b988 */ /* 0x0045e20008000804 */
[----:B------:R-:W-:-:S03]  /*0790*/  ISETP.GE.U32.AND P3, PT, R20, UR13, PT ;  /* 0x0000000d14007c0c */ /* 0x000fc6000bf66070 */
[----:B---3--:R3:W-:Y:S01]  /*07a0*/  @!P4 STS [R26+UR4], R23 ;  /* 0x000000171a00c988 */ /* 0x0087e20008000804 */
[----:B------:R-:W-:Y:S01]  /*07b0*/  ISETP.GE.U32.AND P4, PT, R11, UR13, PT ;  /* 0x0000000d0b007c0c */ /* 0x000fe2000bf86070 */
[----:B--2---:R-:W2:Y:S08]  /*07c0*/  @!P5 LDC.64 R18, c[0x0][0x388] ;  /* 0x0000e200ff12db82 */ /* 0x004eb00000000a00 */
[----:B------:R-:W5:Y:S01]  /*07d0*/  @!P3 LDC.64 R14, c[0x0][0x388] ;  /* 0x0000e200ff0ebb82 */ /* 0x000f620000000a00 */
[----:B---3--:R-:W3:Y:S07]  /*07e0*/  @!P1 LDG.E R23, desc[UR8][R28.64] ;  /* 0x000000081c179981 */ /* 0x008eee000c1e1900 */
[----:B0-----:R-:W0:Y:S01]  /*07f0*/  @!P4 LDC.64 R16, c[0x0][0x388] ;  /* 0x0000e200ff10cb82 */ /* 0x001e220000000a00 */
[----:B-1----:R-:W-:-:S05]  /*0800*/  @!P2 IMAD.WIDE.U32 R26, R10, 0x4, R12 ;  /* 0x000000040a1aa825 */ /* 0x002fca00078e000c */
[----:B------:R1:W3:Y:S01]  /*0810*/  @!P2 LDG.E R12, desc[UR8][R26.64] ;  /* 0x000000081a0ca981 */ /* 0x0002e2000c1e1900 */
[----:B--2---:R-:W-:-:S04]  /*0820*/  @!P5 IMAD.WIDE.U32 R18, R21, 0x4, R18 ;  /* 0x000000041512d825 */ /* 0x004fc800078e0012 */
[----:B-----5:R-:W-:-:S06]  /*0830*/  @!P3 IMAD.WIDE.U32 R14, R20, 0x4, R14 ;  /* 0x00000004140eb825 */ /* 0x020fcc00078e000e */
[----:B------:R-:W2:Y:S01]  /*0840*/  @!P3 LDG.E R14, desc[UR8][R14.64] ;  /* 0x000000080e0eb981 */ /* 0x000ea2000c1e1900 */
[----:B0-----:R-:W-:-:S05]  /*0850*/  @!P4 IMAD.WIDE.U32 R16, R11, 0x4, R16 ;  /* 0x000000040b10c825 */ /* 0x001fca00078e0010 */
[----:B------:R0:W5:Y:S04]  /*0860*/  @!P4 LDG.E R13, desc[UR8][R16.64] ;  /* 0x00000008100dc981 */ /* 0x000168000c1e1900 */
[----:B------:R3:W5:Y:S01]  /*0870*/  @!P5 LDG.E R15, desc[UR8][R18.64] ;  /* 0x00000008120fd981 */ /* 0x000762000c1e1900 */
[----:B------:R-:W-:Y:S01]  /*0880*/  ULEA UR5, UR11, UR4, 0x4 ;  /* 0x000000040b057291 */ /* 0x000fe2000f8e20ff */
[C---:B-1----:R-:W-:Y:S02]  /*0890*/  @!P0 IMAD R27, R9.reuse, 0xc, R4 ;  /* 0x0000000c091b8824 */ /* 0x042fe400078e0204 */
[C---:B------:R-:W-:Y:S02]  /*08a0*/  IMAD R26, R9.reuse, 0x4, R20 ;  /* 0x00000004091a7824 */ /* 0x040fe400078e0214 */
[C---:B0-----:R-:W-:Y:S01]  /*08b0*/  @!P6 IMAD R17, R9.reuse, 0x8, R4 ;  /* 0x000000080911e824 */ /* 0x041fe200078e0204 */
[----:B------:R-:W-:-:S02]  /*08c0*/  LEA R20, R9, R11, 0x2 ;  /* 0x0000000b09147211 */ /* 0x000fc400078e10ff */
[----:B------:R-:W-:Y:S02]  /*08d0*/  LEA R25, R9, R10, 0x2 ;  /* 0x0000000a09197211 */ /* 0x000fe400078e10ff */
[----:B------:R0:W-:Y:S04]  /*08e0*/  @!P6 STS [R17+UR4], R22 ;  /* 0x000000161100e988 */ /* 0x0001e80008000804 */
[----:B----4-:R1:W-:Y:S01]  /*08f0*/  @!P0 STS [R27+UR4], R24 ;  /* 0x000000181b008988 */ /* 0x0103e20008000804 */
[----:B------:R-:W-:Y:S02]  /*0900*/  ISETP.GE.U32.AND P0, PT, R26, UR13, PT ;  /* 0x0000000d1a007c0c */ /* 0x000fe4000bf06070 */
[----:B------:R-:W-:Y:S01]  /*0910*/  ISETP.GE.U32.AND P6, PT, R25, UR13, PT ;  /* 0x0000000d19007c0c */ /* 0x000fe2000bfc6070 */
[----:B------:R-:W-:Y:S01]  /*0920*/  ULEA UR7, UR11, UR5, 0x4 ;  /* 0x000000050b077291 */ /* 0x000fe2000f8e20ff */
[C---:B------:R-:W-:Y:S01]  /*0930*/  @!P2 IMAD R29, R9.reuse, 0x4, R4 ;  /* 0x00000004091da824 */ /* 0x040fe200078e0204 */
[----:B------:R-:W-:-:S08]  /*0940*/  @!P3 LEA R28, R9, R4, 0x3 ;  /* 0x00000004091cb211 */ /* 0x000fd000078e18ff */
[----:B0-----:R-:W0:Y:S01]  /*0950*/  @!P0 LDC.64 R16, c[0x0][0x388] ;  /* 0x0000e200ff108b82 */ /* 0x001e220000000a00 */
[----:B------:R-:W-:-:S07]  /*0960*/  IMAD R22, R9, 0x4, R21 ;  /* 0x0000000409167824 */ /* 0x000fce00078e0215 */
[----:B------:R-:W4:Y:S01]  /*0970*/  @!P6 LDC.64 R10, c[0x0][0x388] ;  /* 0x0000e200ff0aeb82 */ /* 0x000f220000000a00 */
[C---:B-1----:R-:W-:Y:S01]  /*0980*/  @!P4 IMAD R27, R9.reuse, 0xc, R4 ;  /* 0x0000000c091bc824 */ /* 0x042fe200078e0204 */
[C---:B------:R-:W-:Y:S02]  /*0990*/  LEA R21, R9.reuse, R25, 0x2 ;  /* 0x0000001909157211 */ /* 0x040fe400078e10ff */
[----:B------:R-:W-:Y:S01]  /*09a0*/  LEA R24, R9, R20, 0x2 ;  /* 0x0000001409187211 */ /* 0x000fe200078e10ff */
[----:B0-----:R-:W-:-:S06]  /*09b0*/  @!P0 IMAD.WIDE.U32 R16, R26, 0x4, R16 ;  /* 0x000000041a108825 */ /* 0x001fcc00078e0010 */
[----:B------:R0:W4:Y:S04]  /*09c0*/  @!P0 LDG.E R16, desc[UR8][R16.64] ;  /* 0x0000000810108981 */ /* 0x000128000c1e1900 */
[----:B---3--:R1:W-:Y:S01]  /*09d0*/  @!P1 STS [R4+UR5], R23 ;  /* 0x0000001704009988 */ /* 0x0083e20008000805 */
[----:B------:R-:W-:-:S13]  /*09e0*/  ISETP.GE.U32.AND P1, PT, R20, UR13, PT ;  /* 0x0000000d14007c0c */ /* 0x000fda000bf26070 */
[----:B------:R-:W3:Y:S01]  /*09f0*/  @!P1 LDC.64 R18, c[0x0][0x388] ;  /* 0x0000e200ff129b82 */ /* 0x000ee20000000a00 */
[----:B-1----:R-:W-:Y:S01]  /*0a00*/  IMAD R23, R9, 0x4, R26 ;  /* 0x0000000409177824 */ /* 0x002fe200078e021a */
[----:B------:R-:W-:Y:S01]  /*0a10*/  @!P2 STS [R29+UR5], R12 ;  /* 0x0000000c1d00a988 */ /* 0x000fe20008000805 */
[----:B------:R-:W-:-:S03]  /*0a20*/  ISETP.GE.U32.AND P2, PT, R22, UR13, PT ;  /* 0x0000000d16007c0c */ /* 0x000fc6000bf46070 */
[----:B--2---:R4:W-:Y:S01]  /*0a30*/  @!P3 STS [R28+UR5], R14 ;  /* 0x0000000e1c00b988 */ /* 0x0049e20008000805 */
[----:B------:R-:W-:-:S03]  /*0a40*/  ISETP.GE.U32.AND P3, PT, R21, UR13, PT ;  /* 0x0000000d15007c0c */ /* 0x000fc6000bf66070 */
[----:B-----5:R3:W-:Y:S01]  /*0a50*/  @!P4 STS [R27+UR5], R13 ;  /* 0x0000000d1b00c988 */ /* 0x0207e20008000805 */
[----:B------:R-:W-:-:S03]  /*0a60*/  ISETP.GE.U32.AND P4, PT, R23, UR13, PT ;  /* 0x0000000d17007c0c */ /* 0x000fc6000bf86070 */
[----:B------:R1:W-:Y:S01]  /*0a70*/  @!P5 STS [R4+UR7], R15 ;  /* 0x0000000f0400d988 */ /* 0x0003e20008000807 */
[----:B------:R-:W-:Y:S01]  /*0a80*/  ISETP.GE.U32.AND P5, PT, R24, UR13, PT ;  /* 0x0000000d18007c0c */ /* 0x000fe2000bfa6070 */
[----:B----4-:R-:W-:-:S04]  /*0a90*/  @!P6 IMAD.WIDE.U32 R28, R25, 0x4, R10 ;  /* 0x00000004191ce825 */ /* 0x010fc800078e000a */
[----:B------:R-:W2:Y:S01]  /*0aa0*/  @!P3 LDC.64 R10, c[0x0][0x388] ;  /* 0x0000e200ff0abb82 */ /* 0x000ea20000000a00 */
[----:B---3--:R-:W-:Y:S01]  /*0ab0*/  @!P1 IMAD.WIDE.U32 R26, R20, 0x4, R18 ;  /* 0x00000004141a9825 */ /* 0x008fe200078e0012 */
[----:B------:R-:W3:Y:S06]  /*0ac0*/  @!P6 LDG.E R25, desc[UR8][R28.64] ;  /* 0x000000081c19e981 */ /* 0x000eec000c1e1900 */
[----:B------:R-:W4:Y:S01]  /*0ad0*/  @!P2 LDC.64 R18, c[0x0][0x388] ;  /* 0x0000e200ff12ab82 */ /* 0x000f220000000a00 */
[----:B------:R5:W3:Y:S07]  /*0ae0*/  @!P1 LDG.E R26, desc[UR8][R26.64] ;  /* 0x000000081a1a9981 */ /* 0x000aee000c1e1900 */
[----:B------:R-:W0:Y:S08]  /*0af0*/  @!P4 LDC.64 R12, c[0x0][0x388] ;  /* 0x0000e200ff0ccb82 */ /* 0x000e300000000a00 */
[----:B-1----:R-:W1:Y:S01]  /*0b00*/  @!P5 LDC.64 R14, c[0x0][0x388] ;  /* 0x0000e200ff0edb82 */ /* 0x002e620000000a00 */
[----:B--2---:R-:W-:-:S06]  /*0b10*/  @!P3 IMAD.WIDE.U32 R10, R21, 0x4, R10 ;  /* 0x00000004150ab825 */ /* 0x004fcc00078e000a */
[----:B------:R2:W3:Y:S01]  /*0b20*/  @!P3 LDG.E R10, desc[UR8][R10.64] ;  /* 0x000000080a0ab981 */ /* 0x0004e2000c1e1900 */
[----:B----4-:R-:W-:-:S06]  /*0b30*/  @!P2 IMAD.WIDE.U32 R18, R22, 0x4, R18 ;  /* 0x000000041612a825 */ /* 0x010fcc00078e0012 */
[----:B------:R-:W4:Y:S01]  /*0b40*/  @!P2 LDG.E R19, desc[UR8][R18.64] ;  /* 0x000000081213a981 */ /* 0x000f22000c1e1900 */
[----:B0-----:R-:W-:-:S06]  /*0b50*/  @!P4 IMAD.WIDE.U32 R12, R23, 0x4, R12 ;  /* 0x00000004170cc825 */ /* 0x001fcc00078e000c */
[----:B------:R0:W4:Y:S01]  /*0b60*/  @!P4 LDG.E R12, desc[UR8][R12.64] ;  /* 0x000000080c0cc981 */ /* 0x000122000c1e1900 */
[----:B-1----:R-:W-:-:S06]  /*0b70*/  @!P5 IMAD.WIDE.U32 R14, R24, 0x4, R14 ;  /* 0x00000004180ed825 */ /* 0x002fcc00078e000e */
[----:B------:R1:W4:Y:S01]  /*0b80*/  @!P5 LDG.E R15, desc[UR8][R14.64] ;  /* 0x000000080e0fd981 */ /* 0x000322000c1e1900 */
[----:B------:R-:W-:Y:S01]  /*0b90*/  UIADD3 UR6, UPT, UPT, UR6, 0x10, URZ ;  /* 0x0000001006067890 */ /* 0x000fe2000fffe0ff */
[C-C-:B------:R-:W-:Y:S01]  /*0ba0*/  @!P6 IMAD R20, R9.reuse, 0x4, R4.reuse ;  /* 0x000000040914e824 */ /* 0x140fe200078e0204 */
[----:B------:R-:W-:Y:S02]  /*0bb0*/  ULEA UR4, UR11, UR7, 0x4 ;  /* 0x000000070b047291 */ /* 0x000fe4000f8e20ff */
[----:B------:R-:W-:Y:S01]  /*0bc0*/  UISETP.GE.AND UP2, UPT, UR6, -0xc, UPT ;  /* 0xfffffff40600788c */ /* 0x000fe2000bf46270 */
[CC--:B------:R-:W-:Y:S01]  /*0bd0*/  @!P0 LEA R17, R9.reuse, R4.reuse, 0x3 ;  /* 0x0000000409118211 */ /* 0x0c0fe200078e18ff */
[C-C-:B-----5:R-:W-:Y:S01]  /*0be0*/  @!P1 IMAD R27, R9.reuse, 0xc, R4.reuse ;  /* 0x0000000c091b9824 */ /* 0x160fe200078e0204 */
[C---:B--2---:R-:W-:Y:S01]  /*0bf0*/  @!P4 LEA R11, R9.reuse, R4, 0x3 ;  /* 0x00000004090bc211 */ /* 0x044fe200078e18ff */
[C-C-:B------:R-:W-:Y:S02]  /*0c00*/  @!P3 IMAD R29, R9.reuse, 0x4, R4.reuse ;  /* 0x00000004091db824 */ /* 0x140fe400078e0204 */
[C---:B0-----:R-:W-:Y:S01]  /*0c10*/  @!P5 IMAD R13, R9.reuse, 0xc, R4 ;  /* 0x0000000c090dd824 */ /* 0x041fe200078e0204 */
[C---:B------:R-:W-:Y:S01]  /*0c20*/  LEA R28, R9.reuse, R21, 0x2 ;  /* 0x00000015091c7211 */ /* 0x040fe200078e10ff */
[C---:B------:R-:W-:Y:S01]  /*0c30*/  IMAD R22, R9.reuse, 0x4, R22 ;  /* 0x0000000409167824 */ /* 0x040fe200078e0216 */
[C---:B-1----:R-:W-:Y:S01]  /*0c40*/  LEA R14, R9.reuse, R24, 0x2 ;  /* 0x00000018090e7211 */ /* 0x042fe200078e10ff */
[----:B------:R-:W-:Y:S01]  /*0c50*/  IMAD R18, R9, 0x4, R23 ;  /* 0x0000000409127824 */ /* 0x000fe200078e0217 */
[----:B---3--:R1:W-:Y:S04]  /*0c60*/  @!P6 STS [R20+UR7], R25 ;  /* 0x000000191400e988 */ /* 0x0083e80008000807 */
[----:B------:R1:W-:Y:S04]  /*0c70*/  @!P0 STS [R17+UR7], R16 ;  /* 0x0000001011008988 */ /* 0x0003e80008000807 */
[----:B------:R1:W-:Y:S04]  /*0c80*/  @!P1 STS [R27+UR7], R26 ;  /* 0x0000001a1b009988 */ /* 0x0003e80008000807 */
[----:B----4-:R1:W-:Y:S04]  /*0c90*/  @!P2 STS [R4+UR4], R19 ;  /* 0x000000130400a988 */ /* 0x0103e80008000804 */
[----:B------:R1:W-:Y:S04]  /*0ca0*/  @!P3 STS [R29+UR4], R10 ;  /* 0x0000000a1d00b988 */ /* 0x0003e80008000804 */
[----:B------:R1:W-:Y:S04]  /*0cb0*/  @!P4 STS [R11+UR4], R12 ;  /* 0x0000000c0b00c988 */ /* 0x0003e80008000804 */
[----:B------:R1:W-:Y:S01]  /*0cc0*/  @!P5 STS [R13+UR4], R15 ;  /* 0x0000000f0d00d988 */ /* 0x0003e20008000804 */
[----:B------:R-:W-:Y:S01]  /*0cd0*/  ULEA UR4, UR11, UR4, 0x4 ;  /* 0x000000040b047291 */ /* 0x000fe2000f8e20ff */
[----:B------:R-:W-:Y:S11]  /*0ce0*/  BRA.U !UP2, `(.L_x_6) ;  /* 0xfffffff90a347547 */ /* 0x000ff6000b83ffff */
.L_x_5:
[----:B------:R-:W-:-:S04]  /*0cf0*/  UIADD3 UR5, UPT, UPT, -UR6, URZ, URZ ;  /* 0x000000ff06057290 */ /* 0x000fc8000fffe1ff */
[----:B------:R-:W-:-:S09]  /*0d00*/  UISETP.GT.AND UP2, UPT, UR5, 0x4, UPT ;  /* 0x000000040500788c */ /* 0x000fd2000bf44270 */
[----:B------:R-:W-:Y:S05]  /*0d10*/  BRA.U !UP2, `(.L_x_7) ;  /* 0x000000010af07547 */ /* 0x000fea000b800000 */
[----:B------:R-:W0:Y:S02]  /*0d20*/  LDCU UR5, c[0x0][0x39c] ;  /* 0x00007380ff0577ac */ /* 0x000e240008000800 */
[----:B0-----:R-:W-:-:S13]  /*0d30*/  ISETP.GE.U32.AND P3, PT, R22, UR5, PT ;  /* 0x0000000516007c0c */ /* 0x001fda000bf66070 */
[----:B-1----:R-:W0:Y:S02]  /*0d40*/  @!P3 LDC.64 R16, c[0x0][0x388] ;  /* 0x0000e200ff10bb82 */ /* 0x002e240000000a00 */
[----:B0-----:R-:W-:-:S06]  /*0d50*/  @!P3 IMAD.WIDE.U32 R16, R22, 0x4, R16 ;  /* 0x000000041610b825 */ /* 0x001fcc00078e0010 */
[----:B------:R-:W2:Y:S01]  /*0d60*/  @!P3 LDG.E R17, desc[UR8][R16.64] ;  /* 0x000000081011b981 */ /* 0x000ea2000c1e1900 */
[----:B------:R-:W-:Y:S01]  /*0d70*/  ISETP.GE.U32.AND P1, PT, R18, UR5, PT ;  /* 0x0000000512007c0c */ /* 0x000fe2000bf26070 */
[C---:B------:R-:W-:Y:S01]  /*0d80*/  IMAD R21, R9.reuse, 0x4, R22 ;  /* 0x0000000409157824 */ /* 0x040fe200078e0216 */
[----:B------:R-:W-:Y:S01]  /*0d90*/  ISETP.GE.U32.AND P2, PT, R28, UR5, PT ;  /* 0x000000051c007c0c */ /* 0x000fe2000bf46070 */
[C---:B------:R-:W-:Y:S01]  /*0da0*/  IMAD R10, R9.reuse, 0x4, R18 ;  /* 0x00000004090a7824 */ /* 0x040fe200078e0212 */
[----:B------:R-:W-:Y:S02]  /*0db0*/  ISETP.GE.U32.AND P0, PT, R14, UR5, PT ;  /* 0x000000050e007c0c */ /* 0x000fe4000bf06070 */
[C---:B------:R-:W-:Y:S02]  /*0dc0*/  LEA R11, R9.reuse, R28, 0x2 ;  /* 0x0000001c090b7211 */ /* 0x040fe400078e10ff */
[----:B------:R-:W-:Y:S02]  /*0dd0*/  LEA R20, R9, R14, 0x2 ;  /* 0x0000000e09147211 */ /* 0x000fe400078e10ff */
[----:B------:R-:W-:-:S02]  /*0de0*/  ISETP.GE.U32.AND P4, PT, R11, UR5, PT ;  /* 0x000000050b007c0c */ /* 0x000fc4000bf86070 */
[----:B------:R-:W-:Y:S01]  /*0df0*/  ISETP.GE.U32.AND P5, PT, R10, UR5, PT ;  /* 0x000000050a007c0c */ /* 0x000fe2000bfa6070 */
[----:B------:R-:W0:Y:S01]  /*0e00*/  @!P1 LDC.64 R26, c[0x0][0x388] ;  /* 0x0000e200ff1a9b82 */ /* 0x000e220000000a00 */
[----:B------:R-:W-:-:S07]  /*0e10*/  ISETP.GE.U32.AND P6, PT, R20, UR5, PT ;  /* 0x0000000514007c0c */ /* 0x000fce000bfc6070 */
[----:B------:R-:W1:Y:S08]  /*0e20*/  @!P2 LDC.64 R12, c[0x0][0x388] ;  /* 0x0000e200ff0cab82 */ /* 0x000e700000000a00 */
[----:B------:R-:W3:Y:S01]  /*0e30*/  @!P0 LDC.64 R24, c[0x0][0x388] ;  /* 0x0000e200ff188b82 */ /* 0x000ee20000000a00 */
[----:B0-----:R-:W-:-:S05]  /*0e40*/  @!P1 IMAD.WIDE.U32 R26, R18, 0x4, R26 ;  /* 0x00000004121a9825 */ /* 0x001fca00078e001a */
[----:B------:R-:W4:Y:S01]  /*0e50*/  @!P1 LDG.E R22, desc[UR8][R26.64] ;  /* 0x000000081a169981 */ /* 0x000f22000c1e1900 */
[----:B-1----:R-:W-:Y:S02]  /*0e60*/  @!P2 IMAD.WIDE.U32 R28, R28, 0x4, R12 ;  /* 0x000000041c1ca825 */ /* 0x002fe400078e000c */
[----:B------:R-:W0:Y:S03]  /*0e70*/  @!P4 LDC.64 R12, c[0x0][0x388] ;  /* 0x0000e200ff0ccb82 */ /* 0x000e260000000a00 */
[----:B------:R1:W5:Y:S01]  /*0e80*/  @!P2 LDG.E R23, desc[UR8][R28.64] ;  /* 0x000000081c17a981 */ /* 0x000362000c1e1900 */
[----:B---3--:R-:W-:-:S04]  /*0e90*/  @!P0 IMAD.WIDE.U32 R24, R14, 0x4, R24 ;  /* 0x000000040e188825 */ /* 0x008fc800078e0018 */
[----:B------:R-:W3:Y:S02]  /*0ea0*/  @!P5 LDC.64 R14, c[0x0][0x388] ;  /* 0x0000e200ff0edb82 */ /* 0x000ee40000000a00 */
[----:B------:R1:W4:Y:S01]  /*0eb0*/  @!P0 LDG.E R24, desc[UR8][R24.64] ;  /* 0x0000000818188981 */ /* 0x000322000c1e1900 */
[----:B0-----:R-:W-:-:S06]  /*0ec0*/  @!P4 IMAD.WIDE.U32 R12, R11, 0x4, R12 ;  /* 0x000000040b0cc825 */ /* 0x001fcc00078e000c */
[----:B------:R0:W4:Y:S01]  /*0ed0*/  @!P4 LDG.E R12, desc[UR8][R12.64] ;  /* 0x000000080c0cc981 */ /* 0x000122000c1e1900 */
[----:B---3--:R-:W-:-:S06]  /*0ee0*/  @!P5 IMAD.WIDE.U32 R14, R10, 0x4, R14 ;  /* 0x000000040a0ed825 */ /* 0x008fcc00078e000e */
[----:B------:R-:W3:Y:S04]  /*0ef0*/  @!P5 LDG.E R15, desc[UR8][R14.64] ;  /* 0x000000080e0fd981 */ /* 0x000ee8000c1e1900 */
[----:B--2---:R2:W-:Y:S01]  /*0f00*/  @!P3 STS [R4+UR4], R17 ;  /* 0x000000110400b988 */ /* 0x0045e20008000804 */
[----:B------:R-:W-:Y:S01]  /*0f10*/  ISETP.GE.U32.AND P3, PT, R21, UR5, PT ;  /* 0x0000000515007c0c */ /* 0x000fe2000bf66070 */
[----:B--2---:R-:W2:-:S12]  /*0f20*/  @!P6 LDC.64 R16, c[0x0][0x388] ;  /* 0x0000e200ff10eb82 */ /* 0x004e980000000a00 */
[----:B------:R-:W1:Y:S01]  /*0f30*/  @!P3 LDC.64 R18, c[0x0][0x388] ;  /* 0x0000e200ff12bb82 */ /* 0x000e620000000a00 */
[----:B--2---:R-:W-:-:S06]  /*0f40*/  @!P6 IMAD.WIDE.U32 R16, R20, 0x4, R16 ;  /* 0x000000041410e825 */ /* 0x004fcc00078e0010 */
[----:B------:R-:W2:Y:S01]  /*0f50*/  @!P6 LDG.E R16, desc[UR8][R16.64] ;  /* 0x000000081010e981 */ /* 0x000ea2000c1e1900 */
[----:B-1----:R-:W-:-:S06]  /*0f60*/  @!P3 IMAD.WIDE.U32 R18, R21, 0x4, R18 ;  /* 0x000000041512b825 */ /* 0x002fcc00078e0012 */
[----:B------:R1:W3:Y:S01]  /*0f70*/  @!P3 LDG.E R19, desc[UR8][R18.64] ;  /* 0x000000081213b981 */ /* 0x0002e2000c1e1900 */
[----:B------:R-:W-:Y:S01]  /*0f80*/  ULEA UR5, UR11, UR4, 0x4 ;  /* 0x000000040b057291 */ /* 0x000fe2000f8e20ff */
[C-C-:B------:R-:W-:Y:S01]  /*0f90*/  @!P2 IMAD R28, R9.reuse, 0x4, R4.reuse ;  /* 0x00000004091ca824 */ /* 0x140fe200078e0204 */
[CC--:B------:R-:W-:Y:S01]  /*0fa0*/  @!P1 LEA R27, R9.reuse, R4.reuse, 0x3 ;  /* 0x00000004091b9211 */ /* 0x0c0fe200078e18ff */
[C-C-:B------:R-:W-:Y:S01]  /*0fb0*/  @!P0 IMAD R25, R9.reuse, 0xc, R4.reuse ;  /* 0x0000000c09198824 */ /* 0x140fe200078e0204 */
[C---:B------:R-:W-:Y:S01]  /*0fc0*/  @!P4 LEA R29, R9.reuse, R4, 0x2 ;  /* 0x00000004091dc211 */ /* 0x040fe200078e10ff */
[C-C-:B------:R-:W-:Y:S01]  /*0fd0*/  @!P5 IMAD R26, R9.reuse, 0x8, R4.reuse ;  /* 0x00000008091ad824 */ /* 0x140fe200078e0204 */
[----:B-----5:R5:W-:Y:S01]  /*0fe0*/  @!P2 STS [R28+UR4], R23 ;  /* 0x000000171c00a988 */ /* 0x020be20008000804 */
[----:B0-----:R-:W-:-:S03]  /*0ff0*/  @!P6 IMAD R13, R9, 0xc, R4 ;  /* 0x0000000c090de824 */ /* 0x001fc600078e0204 */
[----:B----4-:R0:W-:Y:S04]  /*1000*/  @!P1 STS [R27+UR4], R22 ;  /* 0x000000161b009988 */ /* 0x0101e80008000804 */
[----:B------:R4:W-:Y:S01]  /*1010*/  @!P0 STS [R25+UR4], R24 ;  /* 0x0000001819008988 */ /* 0x0009e20008000804 */
[----:B------:R-:W-:Y:S01]  /*1020*/  UIADD3 UR6, UPT, UPT, UR6, 0x4, URZ ;  /* 0x0000000406067890 */ /* 0x000fe2000fffe0ff */
[C---:B-----5:R-:W-:Y:S01]  /*1030*/  LEA R28, R9.reuse, R11, 0x2 ;  /* 0x0000000b091c7211 */ /* 0x060fe200078e10ff */
[C---:B-1----:R-:W-:Y:S01]  /*1040*/  IMAD R18, R9.reuse, 0x4, R10 ;  /* 0x0000000409127824 */ /* 0x042fe200078e020a */
[C---:B------:R-:W-:Y:S02]  /*1050*/  LEA R14, R9.reuse, R20, 0x2 ;  /* 0x00000014090e7211 */ /* 0x040fe400078e10ff */
[----:B0-----:R-:W-:Y:S01]  /*1060*/  LEA R22, R9, R21, 0x2 ;  /* 0x0000001509167211 */ /* 0x001fe200078e10ff */
[----:B------:R-:W-:-:S02]  /*1070*/  UIADD3 UR6, UPT, UPT, UR6, 0x4, URZ ;  /* 0x0000000406067890 */ /* 0x000fc4000fffe0ff */
[----:B------:R-:W-:Y:S02]  /*1080*/  ULEA UR4, UR11, UR5, 0x4 ;  /* 0x000000050b047291 */ /* 0x000fe4000f8e20ff */
[----:B------:R-:W-:Y:S01]  /*1090*/  UPLOP3.LUT UP0, UPT, UPT, UPT, UPT, 0x40, 0x4 ;  /* 0x000000000004789c */ /* 0x000fe20003f0e870 */
[----:B---3--:R4:W-:Y:S04]  /*10a0*/  @!P3 STS [R4+UR5], R19 ;  /* 0x000000130400b988 */ /* 0x0089e80008000805 */
[----:B------:R4:W-:Y:S04]  /*10b0*/  @!P4 STS [R29+UR5], R12 ;  /* 0x0000000c1d00c988 */ /* 0x0009e80008000805 */
[----:B------:R4:W-:Y:S04]  /*10c0*/  @!P5 STS [R26+UR5], R15 ;  /* 0x0000000f1a00d988 */ /* 0x0009e80008000805 */
[----:B--2---:R4:W-:Y:S02]  /*10d0*/  @!P6 STS [R13+UR5], R16 ;  /* 0x000000100d00e988 */ /* 0x0049e40008000805 */
.L_x_7:
[----:B------:R-:W-:-:S09]  /*10e0*/  UISETP.NE.OR UP0, UPT, UR6, URZ, UP0 ;  /* 0x000000ff0600728c */ /* 0x000fd20008705670 */
[----:B------:R-:W-:Y:S05]  /*10f0*/  BRA.U !UP0, `(.L_x_3) ;  /* 0x00000001087c7547 */ /* 0x000fea000b800000 */
.L_x_4:
[----:B------:R-:W-:Y:S02]  /*1100*/  ISETP.GE.U32.AND P0, PT, R22, UR14, PT ;  /* 0x0000000e16007c0c */ /* 0x000fe4000bf06070 */
[----:B------:R-:W-:Y:S02]  /*1110*/  ISETP.GE.U32.AND P1, PT, R28, UR14, PT ;  /* 0x0000000e1c007c0c */ /* 0x000fe4000bf26070 */
[----:B------:R-:W-:Y:S02]  /*1120*/  ISETP.GE.U32.AND P2, PT, R18, UR14, PT ;  /* 0x0000000e12007c0c */ /* 0x000fe4000bf46070 */
[----:B------:R-:W-:-:S07]  /*1130*/  ISETP.GE.U32.AND P3, PT, R14, UR14, PT ;  /* 0x0000000e0e007c0c */ /* 0x000fce000bf66070 */
[----:B01----:R-:W0:Y:S08]  /*1140*/  @!P0 LDC.64 R20, c[0x0][0x388] ;  /* 0x0000e200ff148b82 */ /* 0x003e300000000a00 */
[----:B----4-:R-:W1:Y:S08]  /*1150*/  @!P1 LDC.64 R16, c[0x0][0x388] ;  /* 0x0000e200ff109b82 */ /* 0x010e700000000a00 */
[----:B------:R-:W2:Y:S08]  /*1160*/  @!P2 LDC.64 R10, c[0x0][0x388] ;  /* 0x0000e200ff0aab82 */ /* 0x000eb00000000a00 */
[----:B------:R-:W3:Y:S01]  /*1170*/  @!P3 LDC.64 R12, c[0x0][0x388] ;  /* 0x0000e200ff0cbb82 */ /* 0x000ee20000000a00 */
[----:B0-----:R-:W-:-:S06]  /*1180*/  @!P0 IMAD.WIDE.U32 R20, R22, 0x4, R20 ;  /* 0x0000000416148825 */ /* 0x001fcc00078e0014 */
[----:B------:R-:W4:Y:S01]  /*1190*/  @!P0 LDG.E R21, desc[UR8][R20.64] ;  /* 0x0000000814158981 */ /* 0x000f22000c1e1900 */
[----:B-1----:R-:W-:-:S06]  /*11a0*/  @!P1 IMAD.WIDE.U32 R16, R28, 0x4, R16 ;  /* 0x000000041c109825 */ /* 0x002fcc00078e0010 */
[----:B------:R-:W5:Y:S01]  /*11b0*/  @!P1 LDG.E R16, desc[UR8][R16.64] ;  /* 0x0000000810109981 */ /* 0x000f62000c1e1900 */
[----:B--2---:R-:W-:-:S06]  /*11c0*/  @!P2 IMAD.WIDE.U32 R10, R18, 0x4, R10 ;  /* 0x00000004120aa825 */ /* 0x004fcc00078e000a */
[----:B------:R-:W2:Y:S01]  /*11d0*/  @!P2 LDG.E R10, desc[UR8][R10.64] ;  /* 0x000000080a0aa981 */ /* 0x000ea2000c1e1900 */
[----:B---3--:R-:W-:-:S06]  /*11e0*/  @!P3 IMAD.WIDE.U32 R12, R14, 0x4, R12 ;  /* 0x000000040e0cb825 */ /* 0x008fcc00078e000c */
[----:B------:R-:W3:Y:S01]  /*11f0*/  @!P3 LDG.E R12, desc[UR8][R12.64] ;  /* 0x000000080c0cb981 */ /* 0x000ee2000c1e1900 */
[----:B------:R-:W-:-:S04]  /*1200*/  UIADD3 UR6, UPT, UPT, UR6, 0x4, URZ ;  /* 0x0000000406067890 */ /* 0x000fc8000fffe0ff */
[----:B------:R-:W-:Y:S01]  /*1210*/  UISETP.NE.AND UP0, UPT, UR6, URZ, UPT ;  /* 0x000000ff0600728c */ /* 0x000fe2000bf05270 */
[C---:B------:R-:W-:Y:S01]  /*1220*/  @!P1 LEA R15, R9.reuse, R4, 0x2 ;  /* 0x00000004090f9211 */ /* 0x040fe200078e10ff */
[C-C-:B------:R-:W-:Y:S02]  /*1230*/  @!P2 IMAD R19, R9.reuse, 0x8, R4.reuse ;  /* 0x000000080913a824 */ /* 0x140fe400078e0204 */
[C---:B------:R-:W-:Y:S01]  /*1240*/  @!P3 IMAD R23, R9.reuse, 0xc, R4 ;  /* 0x0000000c0917b824 */ /* 0x040fe200078e0204 */
[C---:B------:R-:W-:Y:S01]  /*1250*/  LEA R22, R9.reuse, R22, 0x2 ;  /* 0x0000001609167211 */ /* 0x040fe200078e10ff */
[C---:B------:R-:W-:Y:S01]  /*1260*/  IMAD R18, R9.reuse, 0x4, R18 ;  /* 0x0000000409127824 */ /* 0x040fe200078e0212 */
[C---:B------:R-:W-:Y:S02]  /*1270*/  LEA R28, R9.reuse, R28, 0x2 ;  /* 0x0000001c091c7211 */ /* 0x040fe400078e10ff */
[----:B------:R-:W-:Y:S01]  /*1280*/  LEA R14, R9, R14, 0x2 ;  /* 0x0000000e090e7211 */ /* 0x000fe200078e10ff */
[----:B----4-:R0:W-:Y:S04]  /*1290*/  @!P0 STS [R4+UR4], R21 ;  /* 0x0000001504008988 */ /* 0x0101e80008000804 */
[----:B-----5:R0:W-:Y:S04]  /*12a0*/  @!P1 STS [R15+UR4], R16 ;  /* 0x000000100f009988 */ /* 0x0201e80008000804 */
[----:B--2---:R0:W-:Y:S04]  /*12b0*/  @!P2 STS [R19+UR4], R10 ;  /* 0x0000000a1300a988 */ /* 0x0041e80008000804 */
[----:B---3--:R0:W-:Y:S01]  /*12c0*/  @!P3 STS [R23+UR4], R12 ;  /* 0x0000000c1700b988 */ /* 0x0081e20008000804 */
[----:B------:R-:W-:Y:S01]  /*12d0*/  ULEA UR4, UR11, UR4, 0x4 ;  /* 0x000000040b047291 */ /* 0x000fe2000f8e20ff */
[----:B------:R-:W-:Y:S11]  /*12e0*/  BRA.U UP0, `(.L_x_4) ;  /* 0xfffffffd00847547 */ /* 0x000ff6000b83ffff */
.L_x_3:
[----:B------:R-:W-:-:S09]  /*12f0*/  UISETP.NE.AND UP0, UPT, UR12, URZ, UPT ;  /* 0x000000ff0c00728c */ /* 0x000fd2000bf05270 */
[----:B------:R-:W-:Y:S05]  /*1300*/  BRA.U !UP0, `(.L_x_8) ;  /* 0x0000000108c47547 */ /* 0x000fea000b800000 */
[----:B------:R-:W2:Y:S01]  /*1310*/  LDCU UR6, c[0x0][0x39c] ;  /* 0x00007380ff0677ac */ /* 0x000ea20008000800 */
[----:B-1--4-:R-:W-:Y:S01]  /*1320*/  IMAD R13, R6, UR11, RZ ;  /* 0x0000000b060d7c24 */ /* 0x012fe2000f8e02ff */
[----:B------:R-:W-:Y:S04]  /*1330*/  BSSY.RECONVERGENT B0, `(.L_x_9) ;  /* 0x000000d000007945 */ /* 0x000fe80003800200 */
[----:B0-----:R-:W-:-:S04]  /*1340*/  IADD3 R15, PT, PT, R8, R13, RZ ;  /* 0x0000000d080f7210 */ /* 0x001fc80007ffe0ff */
[----:B--2---:R-:W-:-:S13]  /*1350*/  ISETP.GE.U32.AND P0, PT, R15, UR6, PT ;  /* 0x000000060f007c0c */ /* 0x004fda000bf06070 */
[----:B------:R-:W-:Y:S05]  /*1360*/  @P0 BRA `(.L_x_10) ;  /* 0x0000000000240947 */ /* 0x000fea0003800000 */
[----:B------:R-:W0:Y:S02]  /*1370*/  LDC.64 R8, c[0x0][0x388] ;  /* 0x0000e200ff087b82 */ /* 0x000e240000000a00 */
[----:B0-----:R-:W-:-:S06]  /*1380*/  IMAD.WIDE.U32 R8, R15, 0x4, R8 ;  /* 0x000000040f087825 */ /* 0x001fcc00078e0008 */
[----:B------:R-:W2:Y:S01]  /*1390*/  LDG.E R8, desc[UR8][R8.64] ;  /* 0x0000000808087981 */ /* 0x000ea2000c1e1900 */
[----:B------:R-:W0:Y:S01]  /*13a0*/  S2UR UR5, SR_CgaCtaId ;  /* 0x00000000000579c3 */ /* 0x000e220000008800 */
[----:B------:R-:W-:Y:S01]  /*13b0*/  UMOV UR4, 0x400 ;  /* 0x0000040000047882 */ /* 0x000fe20000000000 */
[----:B------:R-:W-:Y:S01]  /*13c0*/  IMAD.IADD R6, R13, 0x1, R0 ;  /* 0x000000010d067824 */ /* 0x000fe200078e0200 */
[----:B0-----:R-:W-:-:S06]  /*13d0*/  ULEA UR4, UR5, UR4, 0x18 ;  /* 0x0000000405047291 */ /* 0x001fcc000f8ec0ff */
[----:B------:R-:W-:-:S05]  /*13e0*/  LEA R11, R6, UR4, 0x2 ;  /* 0x00000004060b7c11 */ /* 0x000fca000f8e10ff */
[----:B--2---:R0:W-:Y:S02]  /*13f0*/  STS [R11], R8 ;  /* 0x000000080b007388 */ /* 0x0041e40000000800 */
.L_x_10:
[----:B------:R-:W-:Y:S05]  /*1400*/  BSYNC.RECONVERGENT B0 ;  /* 0x0000000000007941 */ /* 0x000fea0003800200 */
.L_x_9:
[----:B------:R-:W-:-:S09]  /*1410*/  UISETP.NE.AND UP0, UPT, UR12, 0x1, UPT ;  /* 0x000000010c00788c */ /* 0x000fd2000bf05270 */
[----:B------:R-:W-:Y:S05]  /*1420*/  BRA.U !UP0, `(.L_x_8) ;  /* 0x00000001087c7547 */ /* 0x000fea000b800000 */
[----:B------:R-:W-:Y:S01]  /*1430*/  IADD3 R15, PT, PT, R15, UR11, RZ ;  /* 0x0000000b0f0f7c10 */ /* 0x000fe2000fffe0ff */
[----:B------:R-:W-:Y:S01]  /*1440*/  BSSY.RECONVERGENT B0, `(.L_x_11) ;  /* 0x000000d000007945 */ /* 0x000fe20003800200 */
[----:B------:R-:W-:Y:S02]  /*1450*/  IADD3 R13, PT, PT, R13, UR11, RZ ;  /* 0x0000000b0d0d7c10 */ /* 0x000fe4000fffe0ff */
[----:B------:R-:W-:-:S13]  /*1460*/  ISETP.GE.U32.AND P0, PT, R15, UR6, PT ;  /* 0x000000060f007c0c */ /* 0x000fda000bf06070 */
[----:B------:R-:W-:Y:S05]  /*1470*/  @P0 BRA `(.L_x_12) ;  /* 0x0000000000240947 */ /* 0x000fea0003800000 */
[----:B0-----:R-:W0:Y:S02]  /*1480*/  LDC.64 R8, c[0x0][0x388] ;  /* 0x0000e200ff087b82 */ /* 0x001e240000000a00 */
        /* <DEDUP_REMOVED lines=8> */
.L_x_12:
[----:B------:R-:W-:Y:S05]  /*1510*/  BSYNC.RECONVERGENT B0 ;  /* 0x0000000000007941 */ /* 0x000fea0003800200 */
.L_x_11:
[----:B------:R-:W-:-:S09]  /*1520*/  UISETP.NE.AND UP0, UPT, UR12, 0x2, UPT ;  /* 0x000000020c00788c */ /* 0x000fd2000bf05270 */
[----:B------:R-:W-:Y:S05]  /*1530*/  BRA.U !UP0, `(.L_x_8) ;  /* 0x0000000108387547 */ /* 0x000fea000b800000 */
[----:B------:R-:W-:Y:S01]  /*1540*/  IADD3 R15, PT, PT, R15, UR11, RZ ;  /* 0x0000000b0f0f7c10 */ /* 0x000fe2000fffe0ff */
[----:B------:R-:W-:Y:S03]  /*1550*/  BSSY.RECONVERGENT B0, `(.L_x_8) ;  /* 0x000000c000007945 */ /* 0x000fe60003800200 */
[----:B------:R-:W-:-:S13]  /*1560*/  ISETP.GE.U32.AND P0, PT, R15, UR6, PT ;  /* 0x000000060f007c0c */ /* 0x000fda000bf06070 */
[----:B------:R-:W-:Y:S05]  /*1570*/  @P0 BRA `(.L_x_13) ;  /* 0x0000000000240947 */ /* 0x000fea0003800000 */
[----:B01----:R-:W0:Y:S02]  /*1580*/  LDC.64 R8, c[0x0][0x388] ;  /* 0x0000e200ff087b82 */ /* 0x003e240000000a00 */
[----:B0-----:R-:W-:-:S06]  /*1590*/  IMAD.WIDE.U32 R8, R15, 0x4, R8 ;  /* 0x000000040f087825 */ /* 0x001fcc00078e0008 */
[----:B------:R-:W2:Y:S01]  /*15a0*/  LDG.E R8, desc[UR8][R8.64] ;  /* 0x0000000808087981 */ /* 0x000ea2000c1e1900 */
[----:B------:R-:W0:Y:S01]  /*15b0*/  S2UR UR5, SR_CgaCtaId ;  /* 0x00000000000579c3 */ /* 0x000e220000008800 */
[----:B------:R-:W-:Y:S01]  /*15c0*/  UMOV UR4, 0x400 ;  /* 0x0000040000047882 */ /* 0x000fe20000000000 */
[----:B------:R-:W-:Y:S01]  /*15d0*/  IADD3 R6, PT, PT, R0, UR11, R13 ;  /* 0x0000000b00067c10 */ /* 0x000fe2000fffe00d */
[----:B0-----:R-:W-:-:S06]  /*15e0*/  ULEA UR4, UR5, UR4, 0x18 ;  /* 0x0000000405047291 */ /* 0x001fcc000f8ec0ff */
[----:B------:R-:W-:-:S05]  /*15f0*/  LEA R11, R6, UR4, 0x2 ;  /* 0x00000004060b7c11 */ /* 0x000fca000f8e10ff */
[----:B--2---:R2:W-:Y:S02]  /*1600*/  STS [R11], R8 ;  /* 0x000000080b007388 */ /* 0x0045e40000000800 */
.L_x_13:
[----:B------:R-:W-:Y:S05]  /*1610*/  BSYNC.RECONVERGENT B0 ;  /* 0x0000000000007941 */ /* 0x000fea0003800200 */
.L_x_8:
[----:B------:R-:W3:Y:S01]  /*1620*/  LDCU UR4, c[0x0][0x398] ;  /* 0x00007300ff0477ac */ /* 0x000ee20008000800 */
[----:B------:R-:W-:Y:S01]  /*1630*/  BSSY.RECONVERGENT B0, `(.L_x_14) ;  /* 0x000004d000007945 */ /* 0x000fe20003800200 */
[----:B------:R-:W-:Y:S01]  /*1640*/  BAR.SYNC.DEFER_BLOCKING 0x0 ;  /* 0x0000000000007b1d */ /* 0x000fe20000010000 */
[----:B---3--:R-:W-:-:S13]  /*1650*/  ISETP.GE.AND P0, PT, R3, UR4, PT ;  /* 0x0000000403007c0c */ /* 0x008fda000bf06270 */
[----:B------:R-:W-:Y:S05]  /*1660*/  @P0 BRA `(.L_x_15) ;  /* 0x0000000400240947 */ /* 0x000fea0003800000 */
[----:B------:R-:W3:Y:S01]  /*1670*/  S2UR UR5, SR_CgaCtaId ;  /* 0x00000000000579c3 */ /* 0x000ee20000008800 */
[----:B------:R-:W-:Y:S01]  /*1680*/  UMOV UR4, 0x400 ;  /* 0x0000040000047882 */ /* 0x000fe20000000000 */
[----:B------:R-:W0:Y:S01]  /*1690*/  LDCU UR7, c[0x0][0x39c] ;  /* 0x00007380ff0777ac */ /* 0x000e220008000800 */
[----:B---3--:R-:W-:-:S03]  /*16a0*/  ULEA UR5, UR5, UR4, 0x18 ;  /* 0x0000000405057291 */ /* 0x008fc6000f8ec0ff */
[----:B0-----:R-:W-:-:S09]  /*16b0*/  UMOV UR4, URZ ;  /* 0x000000ff00047c82 */ /* 0x001fd20008000000 */
.L_x_16:
[----:B------:R-:W-:-:S04]  /*16c0*/  IADD3 R22, PT, PT, R7, UR4, RZ ;  /* 0x0000000407167c10 */ /* 0x000fc8000fffe0ff */
[----:B------:R-:W-:-:S13]  /*16d0*/  ISETP.GE.U32.AND P6, PT, R22, UR7, PT ;  /* 0x0000000716007c0c */ /* 0x000fda000bfc6070 */
[----:B-12---:R-:W0:Y:S01]  /*16e0*/  @!P6 LDC.64 R8, c[0x0][0x380] ;  /* 0x0000e000ff08eb82 */ /* 0x006e220000000a00 */
[----:B------:R-:W-:-:S04]  /*16f0*/  @!P6 IMAD R11, R3, UR7, R22 ;  /* 0x00000007030bec24 */ /* 0x000fc8000f8e0216 */
[----:B0-----:R-:W-:-:S05]  /*1700*/  @!P6 IMAD.WIDE.U32 R8, R11, 0x4, R8 ;  /* 0x000000040b08e825 */ /* 0x001fca00078e0008 */
[----:B------:R0:W2:Y:S01]  /*1710*/  @!P6 LDG.E R11, desc[UR8][R8.64] ;  /* 0x00000008080be981 */ /* 0x0000a2000c1e1900 */
[----:B------:R-:W-:Y:S01]  /*1720*/  ULEA UR6, UR4, UR5, 0x2 ;  /* 0x0000000504067291 */ /* 0x000fe2000f8e10ff */
[C---:B------:R-:W-:Y:S01]  /*1730*/  VIADD R14, R22.reuse, 0x1 ;  /* 0x00000001160e7836 */ /* 0x040fe20000000000 */
[C---:B------:R-:W-:Y:S01]  /*1740*/  IADD3 R20, PT, PT, R22.reuse, 0x2, RZ ;  /* 0x0000000216147810 */ /* 0x040fe20007ffe0ff */
[C---:B----4-:R-:W-:Y:S01]  /*1750*/  VIADD R26, R22.reuse, 0x4 ;  /* 0x00000004161a7836 */ /* 0x050fe20000000000 */
[----:B------:R-:W-:Y:S02]  /*1760*/  IADD3 R28, PT, PT, R22, 0x3, RZ ;  /* 0x00000003161c7810 */ /* 0x000fe40007ffe0ff */
[----:B------:R-:W-:Y:S02]  /*1770*/  ISETP.GE.U32.AND P5, PT, R14, UR7, PT ;  /* 0x000000070e007c0c */ /* 0x000fe4000bfa6070 */
[----:B------:R-:W-:Y:S01]  /*1780*/  ISETP.GE.U32.AND P4, PT, R20, UR7, PT ;  /* 0x0000000714007c0c */ /* 0x000fe2000bf86070 */
[----:B------:R-:W2:Y:S01]  /*1790*/  @!P6 LDS R10, [UR6] ;  /* 0x00000006ff0ae984 */ /* 0x000ea20008000800 */
[----:B------:R-:W-:-:S02]  /*17a0*/  ISETP.GE.U32.AND P3, PT, R28, UR7, PT ;  /* 0x000000071c007c0c */ /* 0x000fc4000bf66070 */
[----:B------:R-:W-:Y:S02]  /*17b0*/  IADD3 R6, PT, PT, R22, 0x5, RZ ;  /* 0x0000000516067810 */ /* 0x000fe40007ffe0ff */
[----:B------:R-:W-:Y:S02]  /*17c0*/  ISETP.GE.U32.AND P2, PT, R26, UR7, PT ;  /* 0x000000071a007c0c */ /* 0x000fe4000bf46070 */
[C---:B------:R-:W-:Y:S01]  /*17d0*/  IADD3 R24, PT, PT, R22.reuse, 0x6, RZ ;  /* 0x0000000616187810 */ /* 0x040fe20007ffe0ff */
[----:B------:R-:W-:Y:S01]  /*17e0*/  VIADD R22, R22, 0x7 ;  /* 0x0000000716167836 */ /* 0x000fe20000000000 */
[----:B------:R-:W-:Y:S01]  /*17f0*/  ISETP.GE.U32.AND P1, PT, R6, UR7, PT ;  /* 0x0000000706007c0c */ /* 0x000fe2000bf26070 */
[----:B------:R-:W1:Y:S01]  /*1800*/  @!P5 LDC.64 R16, c[0x0][0x380] ;  /* 0x0000e000ff10db82 */ /* 0x000e620000000a00 */
[----:B------:R-:W-:Y:S01]  /*1810*/  ISETP.GE.U32.AND P0, PT, R24, UR7, PT ;  /* 0x0000000718007c0c */ /* 0x000fe2000bf06070 */
[C---:B------:R-:W-:Y:S02]  /*1820*/  @!P5 IMAD R21, R3.reuse, UR7, R14 ;  /* 0x000000070315dc24 */ /* 0x040fe4000f8e020e */
[----:B------:R-:W-:-:S04]  /*1830*/  @!P4 IMAD R23, R3, UR7, R20 ;  /* 0x000000070317cc24 */ /* 0x000fc8000f8e0214 */
[----:B------:R-:W3:Y:S08]  /*1840*/  @!P4 LDC.64 R18, c[0x0][0x380] ;  /* 0x0000e000ff12cb82 */ /* 0x000ef00000000a00 */
[----:B0-----:R-:W0:Y:S08]  /*1850*/  @!P3 LDC.64 R8, c[0x0][0x380] ;  /* 0x0000e000ff08bb82 */ /* 0x001e300000000a00 */
[----:B------:R-:W4:Y:S01]  /*1860*/  @!P1 LDC.64 R12, c[0x0][0x380] ;  /* 0x0000e000ff0c9b82 */ /* 0x000f220000000a00 */
[----:B-1----:R-:W-:-:S06]  /*1870*/  @!P5 IMAD.WIDE.U32 R16, R21, 0x4, R16 ;  /* 0x000000041510d825 */ /* 0x002fcc00078e0010 */
[----:B------:R1:W5:Y:S01]  /*1880*/  @!P5 LDG.E R17, desc[UR8][R16.64] ;  /* 0x000000081011d981 */ /* 0x000362000c1e1900 */
[----:B------:R-:W2:Y:S01]  /*1890*/  @!P0 LDC.64 R14, c[0x0][0x380] ;  /* 0x0000e000ff0e8b82 */ /* 0x000ea20000000a00 */
[----:B---3--:R-:W-:-:S04]  /*18a0*/  @!P4 IMAD.WIDE.U32 R18, R23, 0x4, R18 ;  /* 0x000000041712c825 */ /* 0x008fc800078e0012 */
[----:B------:R-:W-:Y:S02]  /*18b0*/  @!P3 IMAD R23, R3, UR7, R28 ;  /* 0x000000070317bc24 */ /* 0x000fe4000f8e021c */
[----:B------:R3:W5:Y:S02]  /*18c0*/  @!P4 LDG.E R19, desc[UR8][R18.64] ;  /* 0x000000081213c981 */ /* 0x000764000c1e1900 */
[----:B0-----:R-:W-:Y:S02]  /*18d0*/  @!P3 IMAD.WIDE.U32 R8, R23, 0x4, R8 ;  /* 0x000000041708b825 */ /* 0x001fe400078e0008 */
[----:B-1----:R-:W5:Y:S02]  /*18e0*/  @!P5 LDS R16, [UR6+0x4] ;  /* 0x00000406ff10d984 */ /* 0x002f640008000800 */
[C---:B------:R-:W-:Y:S02]  /*18f0*/  @!P2 IMAD R23, R3.reuse, UR7, R26 ;  /* 0x000000070317ac24 */ /* 0x040fe4000f8e021a */
[----:B------:R-:W-:Y:S01]  /*1900*/  @!P1 IMAD R25, R3, UR7, R6 ;  /* 0x0000000703199c24 */ /* 0x000fe2000f8e0206 */
[----:B------:R0:W5:Y:S03]  /*1910*/  @!P3 LDG.E R9, desc[UR8][R8.64] ;  /* 0x000000080809b981 */ /* 0x000166000c1e1900 */
[----:B----4-:R-:W-:Y:S01]  /*1920*/  @!P1 IMAD.WIDE.U32 R12, R25, 0x4, R12 ;  /* 0x00000004190c9825 */ /* 0x010fe200078e000c */
[----:B---3--:R-:W-:Y:S04]  /*1930*/  @!P3 LDS R18, [UR6+0xc] ;  /* 0x00000c06ff12b984 */ /* 0x008fe80008000800 */
[----:B------:R-:W-:Y:S04]  /*1940*/  @!P2 LDS R6, [UR6+0x10] ;  /* 0x00001006ff06a984 */ /* 0x000fe80008000800 */
[----:B------:R1:W3:Y:S04]  /*1950*/  @!P1 LDG.E R13, desc[UR8][R12.64] ;  /* 0x000000080c0d9981 */ /* 0x0002e8000c1e1900 */
[----:B0-----:R-:W0:Y:S01]  /*1960*/  @!P4 LDS R8, [UR6+0x8] ;  /* 0x00000806ff08c984 */ /* 0x001e220008000800 */
[----:B--2---:R-:W-:Y:S01]  /*1970*/  @!P6 FFMA R2, R11, R10, R2 ;  /* 0x0000000a0b02e223 */ /* 0x004fe20000000002 */
[----:B------:R-:W-:Y:S01]  /*1980*/  ISETP.GE.U32.AND P6, PT, R22, UR7, PT ;  /* 0x0000000716007c0c */ /* 0x000fe2000bfc6070 */
[----:B------:R-:W2:-:S12]  /*1990*/  @!P2 LDC.64 R10, c[0x0][0x380] ;  /* 0x0000e000ff0aab82 */ /* 0x000e980000000a00 */
[----:B------:R-:W4:Y:S01]  /*19a0*/  @!P6 LDC.64 R20, c[0x0][0x380] ;  /* 0x0000e000ff14eb82 */ /* 0x000f220000000a00 */
[----:B-1----:R-:W-:Y:S01]  /*19b0*/  @!P6 LDS R12, [UR6+0x1c] ;  /* 0x00001c06ff0ce984 */ /* 0x002fe20008000800 */
[----:B--2---:R-:W-:-:S04]  /*19c0*/  @!P2 IMAD.WIDE.U32 R10, R23, 0x4, R10 ;  /* 0x00000004170aa825 */ /* 0x004fc800078e000a */
[----:B------:R-:W-:Y:S02]  /*19d0*/  @!P0 IMAD R23, R3, UR7, R24 ;  /* 0x0000000703178c24 */ /* 0x000fe4000f8e0218 */
[----:B------:R1:W2:Y:S02]  /*19e0*/  @!P2 LDG.E R11, desc[UR8][R10.64] ;  /* 0x000000080a0ba981 */ /* 0x0002a4000c1e1900 */
[----:B------:R-:W-:-:S04]  /*19f0*/  @!P0 IMAD.WIDE.U32 R14, R23, 0x4, R14 ;  /* 0x00000004170e8825 */ /* 0x000fc800078e000e */
[----:B------:R-:W-:Y:S02]  /*1a00*/  @!P6 IMAD R23, R3, UR7, R22 ;  /* 0x000000070317ec24 */ /* 0x000fe4000f8e0216 */
[----:B------:R-:W3:Y:S02]  /*1a10*/  @!P0 LDG.E R15, desc[UR8][R14.64] ;  /* 0x000000080e0f8981 */ /* 0x000ee4000c1e1900 */
[----:B----4-:R-:W-:Y:S02]  /*1a20*/  @!P6 IMAD.WIDE.U32 R20, R23, 0x4, R20 ;  /* 0x000000041714e825 */ /* 0x010fe400078e0014 */
[----:B-1----:R-:W3:Y:S04]  /*1a30*/  @!P1 LDS R10, [UR6+0x14] ;  /* 0x00001406ff0a9984 */ /* 0x002ee80008000800 */
[----:B------:R-:W4:Y:S04]  /*1a40*/  @!P6 LDG.E R21, desc[UR8][R20.64] ;  /* 0x000000081415e981 */ /* 0x000f28000c1e1900 */
[----:B------:R-:W1:Y:S01]  /*1a50*/  @!P0 LDS R22, [UR6+0x18] ;  /* 0x00001806ff168984 */ /* 0x000e620008000800 */
[----:B-----5:R-:W-:Y:S01]  /*1a60*/  @!P5 FFMA R2, R17, R16, R2 ;  /* 0x000000101102d223 */ /* 0x020fe20000000002 */
[----:B------:R-:W-:-:S03]  /*1a70*/  UIADD3 UR4, UPT, UPT, UR4, 0x8, URZ ;  /* 0x0000000804047890 */ /* 0x000fc6000fffe0ff */
[----:B0-----:R-:W-:Y:S01]  /*1a80*/  @!P4 FFMA R2, R19, R8, R2 ;  /* 0x000000081302c223 */ /* 0x001fe20000000002 */
[----:B------:R-:W-:-:S03]  /*1a90*/  UISETP.NE.AND UP0, UPT, UR4, 0x400, UPT ;  /* 0x000004000400788c */ /* 0x000fc6000bf05270 */
[----:B------:R-:W-:-:S04]  /*1aa0*/  @!P3 FFMA R2, R9, R18, R2 ;  /* 0x000000120902b223 */ /* 0x000fc80000000002 */
[----:B--2---:R-:W-:-:S04]  /*1ab0*/  @!P2 FFMA R2, R11, R6, R2 ;  /* 0x000000060b02a223 */ /* 0x004fc80000000002 */
[----:B---3--:R-:W-:-:S04]  /*1ac0*/  @!P1 FFMA R2, R13, R10, R2 ;  /* 0x0000000a0d029223 */ /* 0x008fc80000000002 */
[----:B-1----:R-:W-:-:S04]  /*1ad0*/  @!P0 FFMA R2, R15, R22, R2 ;  /* 0x000000160f028223 */ /* 0x002fc80000000002 */
[----:B----4-:R-:W-:Y:S01]  /*1ae0*/  @!P6 FFMA R2, R21, R12, R2 ;  /* 0x0000000c1502e223 */ /* 0x010fe20000000002 */
[----:B------:R-:W-:Y:S06]  /*1af0*/  BRA.U UP0, `(.L_x_16) ;  /* 0xfffffff900f07547 */ /* 0x000fec000b83ffff */
.L_x_15:
[----:B------:R-:W-:Y:S05]  /*1b00*/  BSYNC.RECONVERGENT B0 ;  /* 0x0000000000007941 */ /* 0x000fea0003800200 */
.L_x_14:
[----:B------:R-:W-:Y:S01]  /*1b10*/  IADD3 R5, PT, PT, R5, 0x1, RZ ;  /* 0x0000000105057810 */ /* 0x000fe20007ffe0ff */
[----:B------:R-:W-:Y:S03]  /*1b20*/  BAR.SYNC.DEFER_BLOCKING 0x0 ;  /* 0x0000000000007b1d */ /* 0x000fe60000010000 */
[----:B------:R-:W-:-:S13]  /*1b30*/  ISETP.NE.AND P0, PT, R5, UR10, PT ;  /* 0x0000000a05007c0c */ /* 0x000fda000bf05270 */
[----:B------:R-:W-:Y:S05]  /*1b40*/  @P0 BRA `(.L_x_17) ;  /* 0xffffffe400880947 */ /* 0x000fea000383ffff */
.L_x_0:
[----:B------:R-:W3:Y:S02]  /*1b50*/  LDCU UR4, c[0x0][0x398] ;  /* 0x00007300ff0477ac */ /* 0x000ee40008000800 */
[----:B---3--:R-:W-:-:S13]  /*1b60*/  ISETP.GE.AND P0, PT, R3, UR4, PT ;  /* 0x0000000403007c0c */ /* 0x008fda000bf06270 */
[----:B------:R-:W-:Y:S05]  /*1b70*/  @P0 EXIT ;  /* 0x000000000000094d */ /* 0x000fea0003800000 */
[----:B01--4-:R-:W0:Y:S02]  /*1b80*/  LDC.64 R4, c[0x0][0x390] ;  /* 0x0000e400ff047b82 */ /* 0x013e240000000a00 */
[----:B0-----:R-:W-:-:S05]  /*1b90*/  IMAD.WIDE R4, R3, 0x4, R4 ;  /* 0x0000000403047825 */ /* 0x001fca00078e0204 */
[----:B------:R-:W-:Y:S01]  /*1ba0*/  STG.E desc[UR8][R4.64], R2 ;  /* 0x0000000204007986 */ /* 0x000fe2000c101908 */
[----:B------:R-:W-:Y:S05]  /*1bb0*/  EXIT ;  /* 0x000000000000794d */ /* 0x000fea0003800000 */
        .weak           $__internal_0_$__cuda_sm20_rem_u16
        .type           $__internal_0_$__cuda_sm20_rem_u16,@function
        .size           $__internal_0_$__cuda_sm20_rem_u16,(.L_x_19 - $__internal_0_$__cuda_sm20_rem_u16)
$__internal_0_$__cuda_sm20_rem_u16:
[----:B------:R-:W0:Y:S01]  /*1bc0*/  I2F.U16 R2, UR4 ;  /* 0x0000000400027d06 */ /* 0x000e220008101000 */
[----:B------:R-:W-:Y:S01]  /*1bd0*/  HFMA2 R4, -RZ, RZ, 15, 0 ;  /* 0x4b800000ff047431 */ /* 0x000fe200000001ff */
[----:B------:R-:W-:Y:S01]  /*1be0*/  UISETP.NE.U32.AND UP0, UPT, UR4, URZ, UPT ;  /* 0x000000ff0400728c */ /* 0x000fe2000bf05070 */
[C---:B0-----:R-:W-:Y:S02]  /*1bf0*/  FSETP.GEU.AND P1, PT, |R2|.reuse, 1.175494350822287508e-38, PT ;  /* 0x008000000200780b */ /* 0x041fe40003f2e200 */
[----:B------:R-:W-:Y:S02]  /*1c00*/  FSETP.GT.AND P0, PT, |R2|, 8.50705917302346158658e+37, PT ;  /* 0x7e8000000200780b */ /* 0x000fe40003f04200 */
[----:B------:R-:W-:-:S04]  /*1c10*/  FSEL R4, R4, 1, !P1 ;  /* 0x3f80000004047808 */ /* 0x000fc80004800000 */
[----:B------:R-:W-:-:S05]  /*1c20*/  FSEL R5, R4, 0.25, !P0 ;  /* 0x3e80000004057808 */ /* 0x000fca0004000000 */
[----:B------:R-:W-:Y:S01]  /*1c30*/  FMUL R4, R2, R5 ;  /* 0x0000000502047220 */ /* 0x000fe20000400000 */
[----:B------:R-:W-:-:S05]  /*1c40*/  I2FP.F32.U32.RZ R2, 0x400 ;  /* 0x0000040000027845 */ /* 0x000fca000020d000 */
[----:B------:R-:W0:Y:S02]  /*1c50*/  MUFU.RCP R4, R4 ;  /* 0x0000000400047308 */ /* 0x000e240000001000 */
[----:B0-----:R-:W-:Y:S01]  /*1c60*/  FMUL R5, R5, R4 ;  /* 0x0000000405057220 */ /* 0x001fe20000400000 */
[----:B------:R-:W-:-:S03]  /*1c70*/  MOV R4, R6 ;  /* 0x0000000600047202 */ /* 0x000fc60000000f00 */
[----:B------:R-:W-:-:S04]  /*1c80*/  VIADD R5, R5, 0x2 ;  /* 0x0000000205057836 */ /* 0x000fc80000000000 */
[----:B------:R-:W-:Y:S01]  /*1c90*/  FMUL.RZ R2, R2, R5 ;  /* 0x0000000502027220 */ /* 0x000fe2000040c000 */
[----:B------:R-:W-:-:S05]  /*1ca0*/  HFMA2 R5, -RZ, RZ, 0, 0 ;  /* 0x00000000ff057431 */ /* 0x000fca00000001ff */
[----:B------:R-:W0:Y:S02]  /*1cb0*/  F2I.U32.TRUNC.NTZ R2, R2 ;  /* 0x0000000200027305 */ /* 0x000e24000020f000 */
[----:B0-----:R-:W-:-:S13]  /*1cc0*/  R2UR UR5, R2 ;  /* 0x00000000020572ca */ /* 0x001fda00000e0000 */
[----:B------:R-:W-:-:S04]  /*1cd0*/  ULOP3.LUT UR5, UR5, 0xffff, URZ, 0xc0, !UPT ;  /* 0x0000ffff05057892 */ /* 0x000fc8000f8ec0ff */
[----:B------:R-:W-:-:S04]  /*1ce0*/  UIADD3 UR5, UPT, UPT, -UR5, URZ, URZ ;  /* 0x000000ff05057290 */ /* 0x000fc8000fffe1ff */
[----:B------:R-:W-:-:S07]  /*1cf0*/  UIMAD UR4, UR4, UR5, 0x400 ;  /* 0x00000400040474a4 */ /* 0x000fce000f8e0205 */
[----:B------:R-:W-:Y:S01]  /*1d00*/  @!UP0 UMOV UR4, 0xffffffff ;  /* 0xffffffff00048882 */ /* 0x000fe20000000000 */
[----:B------:R-:W-:Y:S05]  /*1d10*/  RET.REL.NODEC R4 `(_Z15cudaDGEMV_shmemPfS_S_ii) ;  /* 0xffffffe004b87950 */ /* 0x000fea0003c3ffff */
.L_x_18:
[----:B------:R-:W-:-:S00]  /*1d20*/  BRA `(.L_x_18) ;  /* 0xfffffffc00fc7947 */ /* 0x000fc0000383ffff */
[----:B------:R-:W-:-:S00]  /*1d30*/  NOP ;  /* 0x0000000000007918 */ /* 0x000fc00000000000 */
        /* <DEDUP_REMOVED lines=12> */
.L_x_19:


//--------------------- .nv.shared._Z15cudaDGEMV_shmemPfS_S_ii --------------------------
	.section	.nv.shared._Z15cudaDGEMV_shmemPfS_S_ii,"aw",@nobits
	.sectionflags	@""
	.align	4
.nv.shared._Z15cudaDGEMV_shmemPfS_S_ii:
	.zero		5120


//--------------------- .nv.shared.reserved.0     --------------------------
	.section	.nv.shared.reserved.0,"aw",@nobits
	.weak		__nv_reservedSMEM_offset_0_alias
	.size		__nv_reservedSMEM_offset_0_alias, 0, 64
	.other		__nv_reservedSMEM_offset_0_alias,@"STO_CUDA_RESERVED_SHARED STV_DEFAULT"
__nv_reservedSMEM_offset_0_alias:
	.zero		0
	.zero		64


//--------------------- .nv.constant0._Z15cudaDGEMV_shmemPfS_S_ii --------------------------
	.section	.nv.constant0._Z15cudaDGEMV_shmemPfS_S_ii,"a",@progbits
	.sectionflags	@""
	.align	4
.nv.constant0._Z15cudaDGEMV_shmemPfS_S_ii:
	.zero		928


//--------------------- SYMBOLS --------------------------

	.type		.nv.reservedSmem.offset0,@object
	.size		.nv.reservedSmem.offset0,0x4
	.type		.nv.reservedSmem.cap,@object
	.size		.nv.reservedSmem.cap,0x4
